	.headerflags	@"EF_CUDA_TEXMODE_UNIFIED EF_CUDA_64BIT_ADDRESS EF_CUDA_ACCELERATORS EF_CUDA_SM90 EF_CUDA_VIRTUAL_SM(EF_CUDA_SM90)"
	.elftype	@"ET_EXEC"


//--------------------- .nv.info                  --------------------------
	.section	.nv.info,"",@"SHT_CUDA_INFO"
	.align	4


	//----- nvinfo : EIATTR_REGCOUNT
	.align		4
        /*0000*/ 	.byte	0x04, 0x2f
        /*0002*/ 	.short	(.L_1 - .L_0)
	.align		4
.L_0:
        /*0004*/ 	.word	index@(triton_per_fused_abs_mean_sub_8)
        /*0008*/ 	.word	0x00000020


	//----- nvinfo : EIATTR_MIN_STACK_SIZE
	.align		4
.L_1:
        /*000c*/ 	.byte	0x04, 0x12
        /*000e*/ 	.short	(.L_3 - .L_2)
	.align		4
.L_2:
        /*0010*/ 	.word	index@(triton_per_fused_abs_mean_sub_8)
        /*0014*/ 	.word	0x00000000


	//----- nvinfo : EIATTR_FRAME_SIZE
	.align		4
.L_3:
        /*0018*/ 	.byte	0x04, 0x11
        /*001a*/ 	.short	(.L_5 - .L_4)
	.align		4
.L_4:
        /*001c*/ 	.word	index@(triton_per_fused_abs_mean_sub_8)
        /*0020*/ 	.word	0x00000000


	//----- nvinfo : EIATTR_MIN_STACK_SIZE
	.align		4
.L_5:
        /*0024*/ 	.byte	0x04, 0x12
        /*0026*/ 	.short	(.L_7 - .L_6)
	.align		4
.L_6:
        /*0028*/ 	.word	index@(triton_per_fused_abs_mean_sub_8)
        /*002c*/ 	.word	0x00000000
.L_7:


//--------------------- .nv.info.triton_per_fused_abs_mean_sub_8 --------------------------
	.section	.nv.info.triton_per_fused_abs_mean_sub_8,"",@"SHT_CUDA_INFO"
	.sectionflags	@""
	.align	4


	//----- nvinfo : EIATTR_CUDA_API_VERSION
	.align		4
        /*0000*/ 	.byte	0x04, 0x37
        /*0002*/ 	.short	(.L_9 - .L_8)
.L_8:
        /*0004*/ 	.word	0x0000007c


	//----- nvinfo : EIATTR_KPARAM_INFO
	.align		4
.L_9:
        /*0008*/ 	.byte	0x04, 0x17
        /*000a*/ 	.short	(.L_11 - .L_10)
.L_10:
        /*000c*/ 	.word	0x00000000
        /*0010*/ 	.short	0x0004
        /*0012*/ 	.short	0x001c
        /*0014*/ 	.byte	0x00, 0xf0, 0x11, 0x00


	//----- nvinfo : EIATTR_KPARAM_INFO
	.align		4
.L_11:
        /*0018*/ 	.byte	0x04, 0x17
        /*001a*/ 	.short	(.L_13 - .L_12)
.L_12:
        /*001c*/ 	.word	0x00000000
        /*0020*/ 	.short	0x0003
        /*0022*/ 	.short	0x0018
        /*0024*/ 	.byte	0x00, 0xf0, 0x11, 0x00


	//----- nvinfo : EIATTR_KPARAM_INFO
	.align		4
.L_13:
        /*0028*/ 	.byte	0x04, 0x17
        /*002a*/ 	.short	(.L_15 - .L_14)
.L_14:
        /*002c*/ 	.word	0x00000000
        /*0030*/ 	.short	0x0002
        /*0032*/ 	.short	0x0010
        /*0034*/ 	.byte	0x00, 0xf4, 0x21, 0x00


	//----- nvinfo : EIATTR_KPARAM_INFO
	.align		4
.L_15:
        /*0038*/ 	.byte	0x04, 0x17
        /*003a*/ 	.short	(.L_17 - .L_16)
.L_16:
        /*003c*/ 	.word	0x00000000
        /*0040*/ 	.short	0x0001
        /*0042*/ 	.short	0x0008
        /*0044*/ 	.byte	0x00, 0xf4, 0x21, 0x00


	//----- nvinfo : EIATTR_KPARAM_INFO
	.align		4
.L_17:
        /*0048*/ 	.byte	0x04, 0x17
        /*004a*/ 	.short	(.L_19 - .L_18)
.L_18:
        /*004c*/ 	.word	0x00000000
        /*0050*/ 	.short	0x0000
        /*0052*/ 	.short	0x0000
        /*0054*/ 	.byte	0x00, 0xf4, 0x21, 0x00


	//----- nvinfo : EIATTR_SPARSE_MMA_MASK
	.align		4
.L_19:
        /*0058*/ 	.byte	0x03, 0x50
        /*005a*/ 	.short	0x0000


	//----- nvinfo : EIATTR_MAXREG_COUNT
	.align		4
        /*005c*/ 	.byte	0x03, 0x1b
        /*005e*/ 	.short	0x00ff


	//----- nvinfo : EIATTR_COOP_GROUP_MASK_REGIDS
	.align		4
        /*0060*/ 	.byte	0x04, 0x29
        /*0062*/ 	.short	(.L_21 - .L_20)


	//   ....[0]....
.L_20:
        /*0064*/ 	.word	0xffffffff


	//   ....[1]....
        /*0068*/ 	.word	0xffffffff


	//   ....[2]....
        /*006c*/ 	.word	0xffffffff


	//----- nvinfo : EIATTR_COOP_GROUP_INSTR_OFFSETS
	.align		4
.L_21:
        /*0070*/ 	.byte	0x04, 0x28
        /*0072*/ 	.short	(.L_23 - .L_22)


	//   ....[0]....
.L_22:
        /*0074*/ 	.word	0x00001c00


	//   ....[1]....
        /*0078*/ 	.word	0x00001c20


	//   ....[2]....
        /*007c*/ 	.word	0x00001c50


	//----- nvinfo : EIATTR_EXIT_INSTR_OFFSETS
	.align		4
.L_23:
        /*0080*/ 	.byte	0x04, 0x1c
        /*0082*/ 	.short	(.L_25 - .L_24)


	//   ....[0]....
.L_24:
        /*0084*/ 	.word	0x00001cb0


	//   ....[1]....
        /*0088*/ 	.word	0x00001d00


	//----- nvinfo : EIATTR_REQNTID
	.align		4
.L_25:
        /*008c*/ 	.byte	0x04, 0x10
        /*008e*/ 	.short	(.L_27 - .L_26)
.L_26:
        /*0090*/ 	.word	0x00000100
        /*0094*/ 	.word	0x00000001
        /*0098*/ 	.word	0x00000001


	//----- nvinfo : EIATTR_CBANK_PARAM_SIZE
	.align		4
.L_27:
        /*009c*/ 	.byte	0x03, 0x19
        /*009e*/ 	.short	0x0020


	//----- nvinfo : EIATTR_PARAM_CBANK
	.align		4
        /*00a0*/ 	.byte	0x04, 0x0a
        /*00a2*/ 	.short	(.L_29 - .L_28)
	.align		4
.L_28:
        /*00a4*/ 	.word	index@(.nv.constant0.triton_per_fused_abs_mean_sub_8)
        /*00a8*/ 	.short	0x0210
        /*00aa*/ 	.short	0x0020


	//----- nvinfo : EIATTR_SW_WAR
	.align		4
.L_29:
        /*00ac*/ 	.byte	0x04, 0x36
        /*00ae*/ 	.short	(.L_31 - .L_30)
.L_30:
        /*00b0*/ 	.word	0x00000008
.L_31:


//--------------------- .nv.callgraph             --------------------------
	.section	.nv.callgraph,"",@"SHT_CUDA_CALLGRAPH"
	.align	4
	.sectionentsize	8
	.align		4
        /*0000*/ 	.word	0x00000000
	.align		4
        /*0004*/ 	.word	0xffffffff
	.align		4
        /*0008*/ 	.word	0x00000000
	.align		4
        /*000c*/ 	.word	0xfffffffe
	.align		4
        /*0010*/ 	.word	0x00000000
	.align		4
        /*0014*/ 	.word	0xfffffffd
	.align		4
        /*0018*/ 	.word	0x00000000
	.align		4
        /*001c*/ 	.word	0xfffffffc


//--------------------- .text.triton_per_fused_abs_mean_sub_8 --------------------------
	.section	.text.triton_per_fused_abs_mean_sub_8,"ax",@progbits
	.sectionflags	@"SHF_BARRIERS=1"
	.align	128
        .global         triton_per_fused_abs_mean_sub_8
        .type           triton_per_fused_abs_mean_sub_8,@function
        .size           triton_per_fused_abs_mean_sub_8,(.L_x_1 - triton_per_fused_abs_mean_sub_8)
        .other          triton_per_fused_abs_mean_sub_8,@"STO_CUDA_ENTRY STV_DEFAULT"
triton_per_fused_abs_mean_sub_8:
.text.triton_per_fused_abs_mean_sub_8:
[----:B------:R-:W0:Y:S01]  /*0000*/  LDC R1, c[0x0][0x28] ;  /* 0x00000a00ff017b82 */ /* 0x000e220000000800 */
[----:B------:R-:W1:Y:S01]  /*0010*/  S2R R2, SR_TID.X ;  /* 0x0000000000027919 */ /* 0x000e620000002100 */
[----:B------:R-:W-:Y:S01]  /*0020*/  ULDC.64 UR6, c[0x0][0x208] ;  /* 0x0000820000067ab9 */ /* 0x000fe20000000a00 */
[----:B------:R-:W2:Y:S01]  /*0030*/  S2R R3, SR_CTAID.X ;  /* 0x0000000000037919 */ /* 0x000ea20000002500 */
[----:B-1----:R-:W-:Y:S02]  /*0040*/  LOP3.LUT R0, R2, 0x1f, RZ, 0xc0, !PT ;  /* 0x0000001f02007812 */ /* 0x002fe400078ec0ff */
[----:B------:R-:W-:-:S03]  /*0050*/  SHF.R.U32.HI R2, RZ, 0x5, R2 ;  /* 0x00000005ff027819 */ /* 0x000fc60000011602 */
[----:B--2---:R-:W-:-:S05]  /*0060*/  IMAD R0, R3, 0x20, R0 ;  /* 0x0000002003007824 */ /* 0x004fca00078e0200 */
[--C-:B------:R-:W-:Y:S02]  /*0070*/  SHF.R.S32.HI R3, RZ, 0x1f, R0.reuse ;  /* 0x0000001fff037819 */ /* 0x100fe40000011400 */
[----:B------:R-:W-:Y:S02]  /*0080*/  SHF.R.S32.HI R7, RZ, 0x1f, R0 ;  /* 0x0000001fff077819 */ /* 0x000fe40000011400 */
[-C--:B------:R-:W-:Y:S02]  /*0090*/  LEA.HI R26, R3, R0.reuse, RZ, 0x7 ;  /* 0x00000000031a7211 */ /* 0x080fe400078f38ff */
[----:B------:R-:W-:Y:S02]  /*00a0*/  SGXT.U32 R3, R2, 0x3 ;  /* 0x000000030203781a */ /* 0x000fe40000000000 */
[----:B------:R-:W-:Y:S02]  /*00b0*/  LOP3.LUT R2, R26, 0xffffff80, RZ, 0xc0, !PT ;  /* 0xffffff801a027812 */ /* 0x000fe400078ec0ff */
[----:B------:R-:W-:-:S02]  /*00c0*/  LEA.HI R6, R7, R0, RZ, 0x7 ;  /* 0x0000000007067211 */ /* 0x000fc400078f38ff */
[----:B------:R-:W-:Y:S01]  /*00d0*/  LOP3.LUT R4, R26, 0xffffff80, RZ, 0xc0, !PT ;  /* 0xffffff801a047812 */ /* 0x000fe200078ec0ff */
[C---:B------:R-:W-:Y:S01]  /*00e0*/  IMAD.IADD R8, R0.reuse, 0x1, -R2 ;  /* 0x0000000100087824 */ /* 0x040fe200078e0a02 */
[----:B------:R-:W-:Y:S02]  /*00f0*/  LOP3.LUT R19, R2, 0x8, R3, 0xfe, !PT ;  /* 0x0000000802137812 */ /* 0x000fe400078efe03 */
[----:B------:R-:W-:Y:S01]  /*0100*/  LOP3.LUT R7, R3, 0xffffff80, R6, 0xf8, !PT ;  /* 0xffffff8003077812 */ /* 0x000fe200078ef806 */
[----:B------:R-:W-:Y:S01]  /*0110*/  IMAD.IADD R6, R0, 0x1, -R4 ;  /* 0x0000000100067824 */ /* 0x000fe200078e0a04 */
[----:B------:R-:W-:Y:S01]  /*0120*/  LOP3.LUT R9, R4, 0x8, R3, 0xfe, !PT ;  /* 0x0000000804097812 */ /* 0x000fe200078efe03 */
[----:B------:R-:W-:Y:S01]  /*0130*/  IMAD R13, R8, 0x2000, R19 ;  /* 0x00002000080d7824 */ /* 0x000fe200078e0213 */
[----:B------:R-:W-:Y:S01]  /*0140*/  LOP3.LUT R17, R2, 0x10, R3, 0xfe, !PT ;  /* 0x0000001002117812 */ /* 0x000fe200078efe03 */
[C---:B------:R-:W-:Y:S01]  /*0150*/  IMAD R12, R6.reuse, 0x2000, R7 ;  /* 0x00002000060c7824 */ /* 0x040fe200078e0207 */
[----:B------:R-:W-:Y:S01]  /*0160*/  LOP3.LUT R15, R2, 0x18, R3, 0xfe, !PT ;  /* 0x00000018020f7812 */ /* 0x000fe200078efe03 */
[----:B------:R-:W-:Y:S01]  /*0170*/  IMAD R10, R6, 0x2000, R9 ;  /* 0x00002000060a7824 */ /* 0x000fe200078e0209 */
[----:B------:R-:W-:-:S02]  /*0180*/  SHF.R.S32.HI R9, RZ, 0x1f, R13 ;  /* 0x0000001fff097819 */ /* 0x000fc4000001140d */
[----:B------:R-:W-:Y:S01]  /*0190*/  LOP3.LUT R11, R4, 0x10, R3, 0xfe, !PT ;  /* 0x00000010040b7812 */ /* 0x000fe200078efe03 */
[C---:B------:R-:W-:Y:S01]  /*01a0*/  IMAD R4, R8.reuse, 0x2000, R17 ;  /* 0x0000200008047824 */ /* 0x040fe200078e0211 */
[----:B------:R-:W-:Y:S01]  /*01b0*/  LEA.HI R9, R9, R10, RZ, 0x12 ;  /* 0x0000000a09097211 */ /* 0x000fe200078f90ff */
[----:B------:R-:W-:Y:S01]  /*01c0*/  IMAD R10, R8, 0x2000, R15 ;  /* 0x00002000080a7824 */ /* 0x000fe200078e020f */
[----:B------:R-:W-:Y:S01]  /*01d0*/  LOP3.LUT R7, R3, 0xffffff80, R26, 0xf8, !PT ;  /* 0xffffff8003077812 */ /* 0x000fe200078ef81a */
[----:B------:R-:W-:Y:S01]  /*01e0*/  IMAD R23, R6, 0x2000, R11 ;  /* 0x0000200006177824 */ /* 0x000fe200078e020b */
[----:B------:R-:W-:Y:S02]  /*01f0*/  SHF.R.S32.HI R26, RZ, 0x1f, R26 ;  /* 0x0000001fff1a7819 */ /* 0x000fe4000001141a */
[----:B------:R-:W-:Y:S01]  /*0200*/  SHF.R.S32.HI R6, RZ, 0x1f, R13 ;  /* 0x0000001fff067819 */ /* 0x000fe2000001140d */
[----:B------:R-:W-:Y:S01]  /*0210*/  IMAD R20, R8, 0x2000, R7 ;  /* 0x0000200008147824 */ /* 0x000fe200078e0207 */
[----:B------:R-:W-:-:S02]  /*0220*/  SHF.R.S32.HI R11, RZ, 0x1f, R4 ;  /* 0x0000001fff0b7819 */ /* 0x000fc40000011404 */
[----:B------:R-:W-:Y:S02]  /*0230*/  LEA.HI R18, R26, R7, RZ, 0x6 ;  /* 0x000000071a127211 */ /* 0x000fe400078f30ff */
[----:B------:R-:W-:Y:S02]  /*0240*/  SHF.R.S32.HI R21, RZ, 0x1f, R10 ;  /* 0x0000001fff157819 */ /* 0x000fe4000001140a */
[----:B------:R-:W-:Y:S02]  /*0250*/  LEA.HI R13, R6, R13, RZ, 0xc ;  /* 0x0000000d060d7211 */ /* 0x000fe400078f60ff */
[----:B------:R-:W-:Y:S02]  /*0260*/  LEA.HI R11, R11, R4, RZ, 0xc ;  /* 0x000000040b0b7211 */ /* 0x000fe400078f60ff */
[----:B------:R-:W-:Y:S02]  /*0270*/  SHF.R.S32.HI R6, RZ, 0x1f, R4 ;  /* 0x0000001fff067819 */ /* 0x000fe40000011404 */
[----:B------:R-:W-:-:S02]  /*0280*/  SHF.R.S32.HI R18, RZ, 0x6, R18 ;  /* 0x00000006ff127819 */ /* 0x000fc40000011412 */
[CC--:B------:R-:W-:Y:S02]  /*0290*/  LEA.HI R4, R21.reuse, R10.reuse, RZ, 0x12 ;  /* 0x0000000a15047211 */ /* 0x0c0fe400078f90ff */
[----:B------:R-:W-:Y:S02]  /*02a0*/  LEA.HI R10, R21, R10, RZ, 0xc ;  /* 0x0000000a150a7211 */ /* 0x000fe400078f60ff */
[C---:B------:R-:W-:Y:S02]  /*02b0*/  LEA.HI R16, R26.reuse, R19, RZ, 0x6 ;  /* 0x000000131a107211 */ /* 0x040fe400078f30ff */
[----:B------:R-:W-:Y:S02]  /*02c0*/  SHF.R.S32.HI R21, RZ, 0x1f, R20 ;  /* 0x0000001fff157819 */ /* 0x000fe40000011414 */
[----:B------:R-:W-:Y:S02]  /*02d0*/  LEA.HI R17, R26, R17, RZ, 0x6 ;  /* 0x000000111a117211 */ /* 0x000fe400078f30ff */
[----:B------:R-:W-:-:S02]  /*02e0*/  LEA.HI R19, R18, R18, RZ, 0x6 ;  /* 0x0000001212137211 */ /* 0x000fc400078f30ff */
[----:B------:R-:W-:Y:S02]  /*02f0*/  SHF.R.S32.HI R16, RZ, 0x6, R16 ;  /* 0x00000006ff107819 */ /* 0x000fe40000011410 */
[C---:B------:R-:W-:Y:S02]  /*0300*/  LEA.HI R14, R21.reuse, R20, RZ, 0xc ;  /* 0x00000014150e7211 */ /* 0x040fe400078f60ff */
[----:B------:R-:W-:Y:S02]  /*0310*/  SHF.R.S32.HI R17, RZ, 0x6, R17 ;  /* 0x00000006ff117819 */ /* 0x000fe40000011411 */
[----:B------:R-:W-:Y:S02]  /*0320*/  LEA.HI R12, R21, R12, RZ, 0x12 ;  /* 0x0000000c150c7211 */ /* 0x000fe400078f90ff */
[----:B------:R-:W-:Y:S02]  /*0330*/  LOP3.LUT R21, R19, 0xfffc0, RZ, 0xc0, !PT ;  /* 0x000fffc013157812 */ /* 0x000fe400078ec0ff */
[----:B------:R-:W-:-:S02]  /*0340*/  LEA.HI R20, R16, R16, RZ, 0x6 ;  /* 0x0000001010147211 */ /* 0x000fc400078f30ff */
[----:B------:R-:W-:Y:S02]  /*0350*/  LEA.HI R22, R17, R17, RZ, 0x6 ;  /* 0x0000001111167211 */ /* 0x000fe400078f30ff */
[----:B------:R-:W-:Y:S01]  /*0360*/  LEA.HI R19, R26, R15, RZ, 0x6 ;  /* 0x0000000f1a137211 */ /* 0x000fe200078f30ff */
[----:B------:R-:W-:Y:S01]  /*0370*/  IMAD.IADD R15, R18, 0x1, -R21 ;  /* 0x00000001120f7824 */ /* 0x000fe200078e0a15 */
[----:B------:R-:W-:Y:S02]  /*0380*/  LOP3.LUT R21, R20, 0xfffc0, RZ, 0xc0, !PT ;  /* 0x000fffc014157812 */ /* 0x000fe400078ec0ff */
[----:B------:R-:W-:Y:S01]  /*0390*/  LOP3.LUT R22, R22, 0xfffc0, RZ, 0xc0, !PT ;  /* 0x000fffc016167812 */ /* 0x000fe200078ec0ff */
[----:B------:R-:W-:Y:S01]  /*03a0*/  IMAD.SHL.U32 R15, R15, 0x1000, RZ ;  /* 0x000010000f0f7824 */ /* 0x000fe200078e00ff */
[----:B------:R-:W-:Y:S01]  /*03b0*/  SHF.R.S32.HI R18, RZ, 0x6, R19 ;  /* 0x00000006ff127819 */ /* 0x000fe20000011413 */
[----:B------:R-:W-:Y:S01]  /*03c0*/  IMAD.IADD R21, R16, 0x1, -R21 ;  /* 0x0000000110157824 */ /* 0x000fe200078e0a15 */
[----:B------:R-:W-:Y:S01]  /*03d0*/  LOP3.LUT R19, R3, 0x8, RZ, 0xfc, !PT ;  /* 0x0000000803137812 */ /* 0x000fe200078efcff */
[----:B------:R-:W-:Y:S01]  /*03e0*/  IMAD.IADD R16, R17, 0x1, -R22 ;  /* 0x0000000111107824 */ /* 0x000fe200078e0a16 */
[----:B------:R-:W-:Y:S01]  /*03f0*/  LEA.HI R17, R18, R18, RZ, 0x6 ;  /* 0x0000001212117211 */ /* 0x000fe200078f30ff */
[----:B------:R-:W-:Y:S01]  /*0400*/  IMAD.SHL.U32 R20, R21, 0x1000, RZ ;  /* 0x0000100015147824 */ /* 0x000fe200078e00ff */
[----:B------:R-:W-:Y:S01]  /*0410*/  SHF.R.S32.HI R13, RZ, 0xc, R13 ;  /* 0x0000000cff0d7819 */ /* 0x000fe2000001140d */
[----:B------:R-:W-:Y:S01]  /*0420*/  IMAD.SHL.U32 R19, R19, 0x40, RZ ;  /* 0x0000004013137824 */ /* 0x000fe200078e00ff */
[----:B------:R-:W-:-:S02]  /*0430*/  SHF.R.S32.HI R14, RZ, 0xc, R14 ;  /* 0x0000000cff0e7819 */ /* 0x000fc4000001140e */
[----:B------:R-:W-:Y:S02]  /*0440*/  LOP3.LUT R17, R17, 0xfffc0, RZ, 0xc0, !PT ;  /* 0x000fffc011117812 */ /* 0x000fe400078ec0ff */
[----:B------:R-:W-:Y:S02]  /*0450*/  LEA.HI R22, R13, R13, RZ, 0x6 ;  /* 0x0000000d0d167211 */ /* 0x000fe400078f30ff */
[----:B------:R-:W-:Y:S01]  /*0460*/  LEA.HI R21, R14, R14, RZ, 0x6 ;  /* 0x0000000e0e157211 */ /* 0x000fe200078f30ff */
[----:B------:R-:W-:Y:S01]  /*0470*/  IMAD.IADD R17, R18, 0x1, -R17 ;  /* 0x0000000112117824 */ /* 0x000fe200078e0a11 */
[----:B------:R-:W-:Y:S01]  /*0480*/  LOP3.LUT R18, R20, R19, RZ, 0xfc, !PT ;  /* 0x0000001314127212 */ /* 0x000fe200078efcff */
[----:B------:R-:W-:Y:S01]  /*0490*/  IMAD.SHL.U32 R20, R3, 0x40, RZ ;  /* 0x0000004003147824 */ /* 0x000fe200078e00ff */
[----:B------:R-:W-:Y:S01]  /*04a0*/  LOP3.LUT R22, R22, 0xffffffc0, RZ, 0xc0, !PT ;  /* 0xffffffc016167812 */ /* 0x000fe200078ec0ff */
[----:B------:R-:W-:Y:S01]  /*04b0*/  IMAD.SHL.U32 R17, R17, 0x1000, RZ ;  /* 0x0000100011117824 */ /* 0x000fe200078e00ff */
[----:B------:R-:W-:-:S02]  /*04c0*/  LOP3.LUT R21, R21, 0xffffffc0, RZ, 0xc0, !PT ;  /* 0xffffffc015157812 */ /* 0x000fc400078ec0ff */
[----:B------:R-:W-:Y:S01]  /*04d0*/  LEA.HI R6, R6, R23, RZ, 0x12 ;  /* 0x0000001706067211 */ /* 0x000fe200078f90ff */
[----:B------:R-:W-:Y:S01]  /*04e0*/  IMAD.IADD R19, R13, 0x1, -R22 ;  /* 0x000000010d137824 */ /* 0x000fe200078e0a16 */
[----:B------:R-:W-:Y:S01]  /*04f0*/  LOP3.LUT R23, R12, 0xfffc0000, RZ, 0xc0, !PT ;  /* 0xfffc00000c177812 */ /* 0x000fe200078ec0ff */
[----:B------:R-:W-:Y:S01]  /*0500*/  IMAD.IADD R13, R14, 0x1, -R21 ;  /* 0x000000010e0d7824 */ /* 0x000fe200078e0a15 */
[----:B------:R-:W-:Y:S02]  /*0510*/  LOP3.LUT R12, R15, R20, RZ, 0xfc, !PT ;  /* 0x000000140f0c7212 */ /* 0x000fe400078efcff */
[----:B------:R-:W-:Y:S01]  /*0520*/  LOP3.LUT R22, R3, 0x10, RZ, 0xfc, !PT ;  /* 0x0000001003167812 */ /* 0x000fe200078efcff */
[----:B------:R-:W1:Y:S01]  /*0530*/  LDC.64 R14, c[0x0][0x210] ;  /* 0x00008400ff0e7b82 */ /* 0x000e620000000a00 */
[----:B------:R-:W-:Y:S02]  /*0540*/  SHF.R.S32.HI R21, RZ, 0xc, R11 ;  /* 0x0000000cff157819 */ /* 0x000fe4000001140b */
[----:B------:R-:W-:Y:S01]  /*0550*/  IADD3 R11, R13, R12, R23 ;  /* 0x0000000c0d0b7210 */ /* 0x000fe20007ffe017 */
[----:B------:R-:W-:Y:S01]  /*0560*/  IMAD.SHL.U32 R22, R22, 0x40, RZ ;  /* 0x0000004016167824 */ /* 0x000fe200078e00ff */
[----:B------:R-:W-:Y:S01]  /*0570*/  SHF.R.S32.HI R10, RZ, 0xc, R10 ;  /* 0x0000000cff0a7819 */ /* 0x000fe2000001140a */
[----:B------:R-:W-:Y:S01]  /*0580*/  IMAD.SHL.U32 R23, R16, 0x1000, RZ ;  /* 0x0000100010177824 */ /* 0x000fe200078e00ff */
[----:B------:R-:W-:Y:S01]  /*0590*/  LEA.HI R24, R21, R21, RZ, 0x6 ;  /* 0x0000001515187211 */ /* 0x000fe200078f30ff */
[----:B------:R-:W2:Y:S01]  /*05a0*/  LDC.64 R12, c[0x0][0x218] ;  /* 0x00008600ff0c7b82 */ /* 0x000ea20000000a00 */
[----:B------:R-:W-:-:S02]  /*05b0*/  LOP3.LUT R9, R9, 0xfffc0000, RZ, 0xc0, !PT ;  /* 0xfffc000009097812 */ /* 0x000fc400078ec0ff */
[----:B------:R-:W-:Y:S02]  /*05c0*/  LOP3.LUT R16, R23, R22, RZ, 0xfc, !PT ;  /* 0x0000001617107212 */ /* 0x000fe400078efcff */
[----:B------:R-:W-:Y:S02]  /*05d0*/  LOP3.LUT R22, R3, 0x18, RZ, 0xfc, !PT ;  /* 0x0000001803167812 */ /* 0x000fe400078efcff */
[----:B------:R-:W-:Y:S02]  /*05e0*/  LEA.HI R23, R10, R10, RZ, 0x6 ;  /* 0x0000000a0a177211 */ /* 0x000fe400078f30ff */
[----:B------:R-:W-:Y:S01]  /*05f0*/  LOP3.LUT R24, R24, 0xffffffc0, RZ, 0xc0, !PT ;  /* 0xffffffc018187812 */ /* 0x000fe200078ec0ff */
[----:B------:R-:W-:Y:S01]  /*0600*/  IMAD.SHL.U32 R22, R22, 0x40, RZ ;  /* 0x0000004016167824 */ /* 0x000fe200078e00ff */
[----:B------:R-:W-:Y:S02]  /*0610*/  LOP3.LUT R23, R23, 0xffffffc0, RZ, 0xc0, !PT ;  /* 0xffffffc017177812 */ /* 0x000fe400078ec0ff */
[----:B------:R-:W-:Y:S01]  /*0620*/  LOP3.LUT R4, R4, 0xfffc0000, RZ, 0xc0, !PT ;  /* 0xfffc000004047812 */ /* 0x000fe200078ec0ff */
[----:B------:R-:W-:Y:S01]  /*0630*/  IMAD.IADD R21, R21, 0x1, -R24 ;  /* 0x0000000115157824 */ /* 0x000fe200078e0a18 */
[----:B------:R-:W-:Y:S01]  /*0640*/  LOP3.LUT R24, R6, 0xfffc0000, RZ, 0xc0, !PT ;  /* 0xfffc000006187812 */ /* 0x000fe200078ec0ff */
[----:B------:R-:W-:Y:S01]  /*0650*/  IMAD.IADD R23, R10, 0x1, -R23 ;  /* 0x000000010a177824 */ /* 0x000fe200078e0a17 */
[----:B------:R-:W-:-:S02]  /*0660*/  LOP3.LUT R6, R17, R22, RZ, 0xfc, !PT ;  /* 0x0000001611067212 */ /* 0x000fc400078efcff */
[----:B------:R-:W-:Y:S02]  /*0670*/  LOP3.LUT R29, R2, 0x28, R3, 0xfe, !PT ;  /* 0x00000028021d7812 */ /* 0x000fe400078efe03 */
[----:B------:R-:W-:Y:S02]  /*0680*/  LOP3.LUT R27, R2, 0x20, R3, 0xfe, !PT ;  /* 0x00000020021b7812 */ /* 0x000fe400078efe03 */
[----:B------:R-:W-:Y:S01]  /*0690*/  IADD3 R9, R19, R18, R9 ;  /* 0x0000001213097210 */ /* 0x000fe20007ffe009 */
[----:B-1----:R-:W-:Y:S01]  /*06a0*/  IMAD.WIDE R18, R11, 0x4, R14 ;  /* 0x000000040b127825 */ /* 0x002fe200078e020e */
[----:B------:R-:W-:Y:S02]  /*06b0*/  IADD3 R17, R21, R16, R24 ;  /* 0x0000001015117210 */ /* 0x000fe40007ffe018 */
[----:B------:R-:W-:Y:S01]  /*06c0*/  IADD3 R21, R23, R6, R4 ;  /* 0x0000000617157210 */ /* 0x000fe20007ffe004 */
[----:B------:R-:W-:Y:S01]  /*06d0*/  IMAD R23, R8, 0x2000, R29 ;  /* 0x0000200008177824 */ /* 0x000fe200078e021d */
[----:B------:R-:W-:Y:S01]  /*06e0*/  LEA.HI R29, R26, R29, RZ, 0x6 ;  /* 0x0000001d1a1d7211 */ /* 0x000fe200078f30ff */
[----:B------:R-:W-:Y:S01]  /*06f0*/  IMAD R6, R8, 0x2000, R27 ;  /* 0x0000200008067824 */ /* 0x000fe200078e021b */
[----:B------:R1:W3:Y:S01]  /*0700*/  LDG.E.EL R25, desc[UR6][R18.64] ;  /* 0x0000000612197981 */ /* 0x0002e2000c2e1900 */
[----:B--2---:R-:W-:Y:S01]  /*0710*/  IMAD.WIDE R10, R11, 0x4, R12 ;  /* 0x000000040b0a7825 */ /* 0x004fe200078e020c */
[----:B------:R-:W-:-:S02]  /*0720*/  LEA.HI R22, R26, R27, RZ, 0x6 ;  /* 0x0000001b1a167211 */ /* 0x000fc400078f30ff */
[----:B------:R-:W-:Y:S02]  /*0730*/  SHF.R.S32.HI R27, RZ, 0x1f, R6 ;  /* 0x0000001fff1b7819 */ /* 0x000fe40000011406 */
[----:B------:R2:W3:Y:S01]  /*0740*/  LDG.E.EL R4, desc[UR6][R10.64] ;  /* 0x000000060a047981 */ /* 0x0004e2000c2e1900 */
[----:B-1----:R-:W-:Y:S02]  /*0750*/  SHF.R.S32.HI R18, RZ, 0x6, R29 ;  /* 0x00000006ff127819 */ /* 0x002fe4000001141d */
[----:B------:R-:W-:Y:S02]  /*0760*/  SHF.R.S32.HI R22, RZ, 0x6, R22 ;  /* 0x00000006ff167819 */ /* 0x000fe40000011416 */
[----:B------:R-:W-:Y:S02]  /*0770*/  LEA.HI R19, R27, R6, RZ, 0xc ;  /* 0x000000061b137211 */ /* 0x000fe400078f60ff */
[----:B--2---:R-:W-:Y:S02]  /*0780*/  LEA.HI R10, R18, R18, RZ, 0x6 ;  /* 0x00000012120a7211 */ /* 0x004fe400078f30ff */
[----:B------:R-:W-:-:S02]  /*0790*/  SHF.R.S32.HI R28, RZ, 0x1f, R23 ;  /* 0x0000001fff1c7819 */ /* 0x000fc40000011417 */
[----:B------:R-:W-:Y:S02]  /*07a0*/  LEA.HI R16, R27, R6, RZ, 0x12 ;  /* 0x000000061b107211 */ /* 0x000fe400078f90ff */
[----:B------:R-:W-:Y:S02]  /*07b0*/  LEA.HI R24, R22, R22, RZ, 0x6 ;  /* 0x0000001616187211 */ /* 0x000fe400078f30ff */
[----:B------:R-:W-:Y:S02]  /*07c0*/  LOP3.LUT R27, R10, 0xfffc0, RZ, 0xc0, !PT ;  /* 0x000fffc00a1b7812 */ /* 0x000fe400078ec0ff */
[----:B------:R-:W-:Y:S02]  /*07d0*/  SHF.R.S32.HI R19, RZ, 0xc, R19 ;  /* 0x0000000cff137819 */ /* 0x000fe40000011413 */
[CC--:B------:R-:W-:Y:S02]  /*07e0*/  LEA.HI R6, R28.reuse, R23.reuse, RZ, 0x12 ;  /* 0x000000171c067211 */ /* 0x0c0fe400078f90ff */
[----:B------:R-:W-:Y:S01]  /*07f0*/  LEA.HI R11, R28, R23, RZ, 0xc ;  /* 0x000000171c0b7211 */ /* 0x000fe200078f60ff */
[----:B------:R-:W-:Y:S01]  /*0800*/  IMAD.IADD R10, R18, 0x1, -R27 ;  /* 0x00000001120a7824 */ /* 0x000fe200078e0a1b */
[----:B------:R-:W-:-:S02]  /*0810*/  LOP3.LUT R23, R24, 0xfffc0, RZ, 0xc0, !PT ;  /* 0x000fffc018177812 */ /* 0x000fc400078ec0ff */
[----:B------:R-:W-:-:S03]  /*0820*/  LEA.HI R18, R19, R19, RZ, 0x6 ;  /* 0x0000001313127211 */ /* 0x000fc600078f30ff */
[----:B------:R-:W-:Y:S01]  /*0830*/  IMAD.IADD R22, R22, 0x1, -R23 ;  /* 0x0000000116167824 */ /* 0x000fe200078e0a17 */
[----:B------:R-:W-:Y:S02]  /*0840*/  LOP3.LUT R23, R3, 0x20, RZ, 0xfc, !PT ;  /* 0x0000002003177812 */ /* 0x000fe400078efcff */
[----:B------:R-:W-:Y:S02]  /*0850*/  LOP3.LUT R18, R18, 0xffffffc0, RZ, 0xc0, !PT ;  /* 0xffffffc012127812 */ /* 0x000fe400078ec0ff */
[----:B------:R-:W-:Y:S01]  /*0860*/  SHF.R.S32.HI R11, RZ, 0xc, R11 ;  /* 0x0000000cff0b7819 */ /* 0x000fe2000001140b */
[----:B------:R-:W-:Y:S02]  /*0870*/  IMAD.SHL.U32 R23, R23, 0x40, RZ ;  /* 0x0000004017177824 */ /* 0x000fe400078e00ff */
[----:B------:R-:W-:Y:S02]  /*0880*/  IMAD.SHL.U32 R22, R22, 0x1000, RZ ;  /* 0x0000100016167824 */ /* 0x000fe400078e00ff */
[----:B------:R-:W-:Y:S01]  /*0890*/  IMAD.IADD R19, R19, 0x1, -R18 ;  /* 0x0000000113137824 */ /* 0x000fe200078e0a12 */
[----:B------:R-:W-:-:S02]  /*08a0*/  LOP3.LUT R18, R3, 0x28, RZ, 0xfc, !PT ;  /* 0x0000002803127812 */ /* 0x000fc400078efcff */
[C---:B------:R-:W-:Y:S02]  /*08b0*/  LEA.HI R24, R11.reuse, R11, RZ, 0x6 ;  /* 0x0000000b0b187211 */ /* 0x040fe400078f30ff */
[----:B------:R-:W-:Y:S01]  /*08c0*/  LOP3.LUT R22, R22, R23, RZ, 0xfc, !PT ;  /* 0x0000001716167212 */ /* 0x000fe200078efcff */
[----:B------:R-:W-:Y:S01]  /*08d0*/  IMAD.SHL.U32 R18, R18, 0x40, RZ ;  /* 0x0000004012127824 */ /* 0x000fe200078e00ff */
[----:B------:R-:W-:Y:S01]  /*08e0*/  LOP3.LUT R24, R24, 0xffffffc0, RZ, 0xc0, !PT ;  /* 0xffffffc018187812 */ /* 0x000fe200078ec0ff */
[----:B------:R-:W-:Y:S01]  /*08f0*/  IMAD.SHL.U32 R23, R10, 0x1000, RZ ;  /* 0x000010000a177824 */ /* 0x000fe200078e00ff */
[----:B------:R-:W-:Y:S02]  /*0900*/  LOP3.LUT R16, R16, 0xfffc0000, RZ, 0xc0, !PT ;  /* 0xfffc000010107812 */ /* 0x000fe400078ec0ff */
[----:B------:R-:W-:Y:S01]  /*0910*/  LOP3.LUT R6, R6, 0xfffc0000, RZ, 0xc0, !PT ;  /* 0xfffc000006067812 */ /* 0x000fe200078ec0ff */
[----:B------:R-:W-:Y:S01]  /*0920*/  IMAD.IADD R24, R11, 0x1, -R24 ;  /* 0x000000010b187824 */ /* 0x000fe200078e0a18 */
[----:B------:R-:W-:Y:S01]  /*0930*/  LOP3.LUT R23, R23, R18, RZ, 0xfc, !PT ;  /* 0x0000001217177212 */ /* 0x000fe200078efcff */
[----:B------:R-:W-:Y:S01]  /*0940*/  IMAD.WIDE R10, R9, 0x4, R12 ;  /* 0x00000004090a7825 */ /* 0x000fe200078e020c */
[----:B------:R-:W-:-:S03]  /*0950*/  IADD3 R22, R19, R22, R16 ;  /* 0x0000001613167210 */ /* 0x000fc60007ffe010 */
[----:B------:R-:W-:Y:S01]  /*0960*/  IMAD.WIDE R18, R9, 0x4, R14 ;  /* 0x0000000409127825 */ /* 0x000fe200078e020e */
[----:B------:R-:W-:Y:S01]  /*0970*/  IADD3 R23, R24, R23, R6 ;  /* 0x0000001718177210 */ /* 0x000fe20007ffe006 */
[----:B------:R1:W2:Y:S04]  /*0980*/  LDG.E.EL R9, desc[UR6][R10.64] ;  /* 0x000000060a097981 */ /* 0x0002a8000c2e1900 */
[----:B------:R4:W2:Y:S01]  /*0990*/  LDG.E.EL R24, desc[UR6][R18.64] ;  /* 0x0000000612187981 */ /* 0x0008a2000c2e1900 */
[----:B------:R-:W-:-:S04]  /*09a0*/  LOP3.LUT R27, R2, 0x30, R3, 0xfe, !PT ;  /* 0x00000030021b7812 */ /* 0x000fc800078efe03 */
[----:B------:R-:W-:Y:S01]  /*09b0*/  LEA.HI R6, R26, R27, RZ, 0x6 ;  /* 0x0000001b1a067211 */ /* 0x000fe200078f30ff */
[----:B------:R-:W-:-:S03]  /*09c0*/  IMAD R16, R8, 0x2000, R27 ;  /* 0x0000200008107824 */ /* 0x000fc600078e021b */
[----:B------:R-:W-:-:S04]  /*09d0*/  SHF.R.S32.HI R6, RZ, 0x6, R6 ;  /* 0x00000006ff067819 */ /* 0x000fc80000011406 */
[----:B------:R-:W-:Y:S02]  /*09e0*/  LEA.HI R27, R6, R6, RZ, 0x6 ;  /* 0x00000006061b7211 */ /* 0x000fe400078f30ff */
[----:B------:R-:W-:Y:S02]  /*09f0*/  SHF.R.S32.HI R28, RZ, 0x1f, R16 ;  /* 0x0000001fff1c7819 */ /* 0x000fe40000011410 */
[----:B------:R-:W-:Y:S02]  /*0a00*/  LOP3.LUT R29, R27, 0xfffc0, RZ, 0xc0, !PT ;  /* 0x000fffc01b1d7812 */ /* 0x000fe400078ec0ff */
[----:B-1----:R-:W-:-:S03]  /*0a10*/  LEA.HI R10, R28, R16, RZ, 0xc ;  /* 0x000000101c0a7211 */ /* 0x002fc600078f60ff */
[----:B------:R-:W-:Y:S01]  /*0a20*/  IMAD.IADD R29, R6, 0x1, -R29 ;  /* 0x00000001061d7824 */ /* 0x000fe200078e0a1d */
[----:B------:R-:W-:Y:S02]  /*0a30*/  LOP3.LUT R6, R3, 0x30, RZ, 0xfc, !PT ;  /* 0x0000003003067812 */ /* 0x000fe400078efcff */
[----:B------:R-:W-:Y:S01]  /*0a40*/  SHF.R.S32.HI R27, RZ, 0xc, R10 ;  /* 0x0000000cff1b7819 */ /* 0x000fe2000001140a */
[----:B------:R-:W-:Y:S01]  /*0a50*/  IMAD.SHL.U32 R29, R29, 0x1000, RZ ;  /* 0x000010001d1d7824 */ /* 0x000fe200078e00ff */
[----:B------:R-:W-:Y:S01]  /*0a60*/  LEA.HI R16, R28, R16, RZ, 0x12 ;  /* 0x000000101c107211 */ /* 0x000fe200078f90ff */
[----:B------:R-:W-:Y:S01]  /*0a70*/  IMAD.SHL.U32 R6, R6, 0x40, RZ ;  /* 0x0000004006067824 */ /* 0x000fe200078e00ff */
[----:B------:R-:W-:Y:S02]  /*0a80*/  LEA.HI R28, R27, R27, RZ, 0x6 ;  /* 0x0000001b1b1c7211 */ /* 0x000fe400078f30ff */
[----:B------:R-:W-:Y:S02]  /*0a90*/  LOP3.LUT R11, R2, 0x38, R3, 0xfe, !PT ;  /* 0x00000038020b7812 */ /* 0x000fe400078efe03 */
[----:B------:R-:W-:-:S02]  /*0aa0*/  LOP3.LUT R28, R28, 0xffffffc0, RZ, 0xc0, !PT ;  /* 0xffffffc01c1c7812 */ /* 0x000fc400078ec0ff */
[----:B------:R-:W-:Y:S01]  /*0ab0*/  LOP3.LUT R29, R29, R6, RZ, 0xfc, !PT ;  /* 0x000000061d1d7212 */ /* 0x000fe200078efcff */
[----:B------:R-:W-:Y:S01]  /*0ac0*/  IMAD R6, R8, 0x2000, R11 ;  /* 0x0000200008067824 */ /* 0x000fe200078e020b */
[----:B------:R-:W-:Y:S01]  /*0ad0*/  LEA.HI R2, R26, R11, RZ, 0x6 ;  /* 0x0000000b1a027211 */ /* 0x000fe200078f30ff */
[----:B------:R-:W-:Y:S01]  /*0ae0*/  IMAD.IADD R28, R27, 0x1, -R28 ;  /* 0x000000011b1c7824 */ /* 0x000fe200078e0a1c */
[----:B------:R-:W-:Y:S02]  /*0af0*/  LOP3.LUT R16, R16, 0xfffc0000, RZ, 0xc0, !PT ;  /* 0xfffc000010107812 */ /* 0x000fe400078ec0ff */
[----:B------:R-:W-:Y:S02]  /*0b00*/  SHF.R.S32.HI R2, RZ, 0x6, R2 ;  /* 0x00000006ff027819 */ /* 0x000fe40000011402 */
[----:B----4-:R-:W-:Y:S02]  /*0b10*/  SHF.R.S32.HI R19, RZ, 0x1f, R6 ;  /* 0x0000001fff137819 */ /* 0x010fe40000011406 */
[----:B------:R-:W-:-:S02]  /*0b20*/  LEA.HI R10, R2, R2, RZ, 0x6 ;  /* 0x00000002020a7211 */ /* 0x000fc400078f30ff */
[----:B------:R-:W-:Y:S02]  /*0b30*/  IADD3 R29, R28, R29, R16 ;  /* 0x0000001d1c1d7210 */ /* 0x000fe40007ffe010 */
[----:B------:R-:W-:Y:S02]  /*0b40*/  LEA.HI R16, R19, R6, RZ, 0xc ;  /* 0x0000000613107211 */ /* 0x000fe400078f60ff */
[----:B------:R-:W-:Y:S02]  /*0b50*/  LOP3.LUT R11, R10, 0xfffc0, RZ, 0xc0, !PT ;  /* 0x000fffc00a0b7812 */ /* 0x000fe400078ec0ff */
[----:B------:R-:W-:-:S03]  /*0b60*/  SHF.R.S32.HI R10, RZ, 0xc, R16 ;  /* 0x0000000cff0a7819 */ /* 0x000fc60000011410 */
[----:B------:R-:W-:Y:S01]  /*0b70*/  IMAD.IADD R11, R2, 0x1, -R11 ;  /* 0x00000001020b7824 */ /* 0x000fe200078e0a0b */
[----:B------:R-:W-:Y:S02]  /*0b80*/  LOP3.LUT R2, R3, 0x38, RZ, 0xfc, !PT ;  /* 0x0000003803027812 */ /* 0x000fe400078efcff */
[----:B------:R-:W-:Y:S02]  /*0b90*/  LEA.HI R16, R10, R10, RZ, 0x6 ;  /* 0x0000000a0a107211 */ /* 0x000fe400078f30ff */
[----:B------:R-:W-:Y:S01]  /*0ba0*/  LEA.HI R6, R19, R6, RZ, 0x12 ;  /* 0x0000000613067211 */ /* 0x000fe200078f90ff */
[----:B------:R-:W-:Y:S01]  /*0bb0*/  IMAD.SHL.U32 R2, R2, 0x40, RZ ;  /* 0x0000004002027824 */ /* 0x000fe200078e00ff */
[----:B------:R-:W-:Y:S01]  /*0bc0*/  LOP3.LUT R19, R16, 0xffffffc0, RZ, 0xc0, !PT ;  /* 0xffffffc010137812 */ /* 0x000fe200078ec0ff */
[----:B------:R-:W-:Y:S01]  /*0bd0*/  IMAD.SHL.U32 R11, R11, 0x1000, RZ ;  /* 0x000010000b0b7824 */ /* 0x000fe200078e00ff */
[----:B------:R-:W-:-:S03]  /*0be0*/  LOP3.LUT R6, R6, 0xfffc0000, RZ, 0xc0, !PT ;  /* 0xfffc000006067812 */ /* 0x000fc600078ec0ff */
[----:B------:R-:W-:Y:S01]  /*0bf0*/  IMAD.IADD R10, R10, 0x1, -R19 ;  /* 0x000000010a0a7824 */ /* 0x000fe200078e0a13 */
[----:B------:R-:W-:Y:S02]  /*0c00*/  LOP3.LUT R11, R11, R2, RZ, 0xfc, !PT ;  /* 0x000000020b0b7212 */ /* 0x000fe400078efcff */
[----:B------:R-:W-:Y:S02]  /*0c10*/  LOP3.LUT R19, R7, 0x40, RZ, 0xfc, !PT ;  /* 0x0000004007137812 */ /* 0x000fe400078efcff */
[----:B------:R-:W-:-:S03]  /*0c20*/  IADD3 R11, R10, R11, R6 ;  /* 0x0000000b0a0b7210 */ /* 0x000fc60007ffe006 */
[----:B------:R-:W-:Y:S01]  /*0c30*/  IMAD R10, R8, 0x2000, R19 ;  /* 0x00002000080a7824 */ /* 0x000fe200078e0213 */
[----:B------:R-:W-:-:S04]  /*0c40*/  LEA.HI R19, R26, R19, RZ, 0x6 ;  /* 0x000000131a137211 */ /* 0x000fc800078f30ff */
[----:B------:R-:W-:-:S04]  /*0c50*/  SHF.R.S32.HI R19, RZ, 0x6, R19 ;  /* 0x00000006ff137819 */ /* 0x000fc80000011413 */
[----:B------:R-:W-:-:S04]  /*0c60*/  LEA.HI R6, R19, R19, RZ, 0x6 ;  /* 0x0000001313067211 */ /* 0x000fc800078f30ff */
[----:B------:R-:W-:Y:S02]  /*0c70*/  LOP3.LUT R6, R6, 0xfffc0, RZ, 0xc0, !PT ;  /* 0x000fffc006067812 */ /* 0x000fe400078ec0ff */
[----:B------:R-:W-:-:S03]  /*0c80*/  SHF.R.S32.HI R27, RZ, 0x1f, R10 ;  /* 0x0000001fff1b7819 */ /* 0x000fc6000001140a */
[----:B------:R-:W-:Y:S02]  /*0c90*/  IMAD.IADD R28, R19, 0x1, -R6 ;  /* 0x00000001131c7824 */ /* 0x000fe400078e0a06 */
[----:B------:R-:W-:Y:S01]  /*0ca0*/  IMAD.WIDE R18, R17, 0x4, R14 ;  /* 0x0000000411127825 */ /* 0x000fe200078e020e */
[----:B------:R-:W-:-:S03]  /*0cb0*/  LEA.HI R2, R27, R10, RZ, 0x12 ;  /* 0x0000000a1b027211 */ /* 0x000fc600078f90ff */
[----:B------:R-:W-:Y:S01]  /*0cc0*/  IMAD.WIDE R16, R17, 0x4, R12 ;  /* 0x0000000411107825 */ /* 0x000fe200078e020c */
[----:B------:R-:W-:Y:S02]  /*0cd0*/  LEA.HI R10, R27, R10, RZ, 0xc ;  /* 0x0000000a1b0a7211 */ /* 0x000fe400078f60ff */
[----:B------:R-:W4:Y:S04]  /*0ce0*/  LDG.E.EL R27, desc[UR6][R18.64] ;  /* 0x00000006121b7981 */ /* 0x000f28000c2e1900 */
[----:B------:R1:W4:Y:S01]  /*0cf0*/  LDG.E.EL R6, desc[UR6][R16.64] ;  /* 0x0000000610067981 */ /* 0x000322000c2e1900 */
[----:B------:R-:W-:Y:S01]  /*0d00*/  IMAD.SHL.U32 R28, R28, 0x1000, RZ ;  /* 0x000010001c1c7824 */ /* 0x000fe200078e00ff */
[----:B------:R-:W-:-:S04]  /*0d10*/  SHF.R.S32.HI R10, RZ, 0xc, R10 ;  /* 0x0000000cff0a7819 */ /* 0x000fc8000001140a */
[----:B-1----:R-:W-:Y:S02]  /*0d20*/  LOP3.LUT R16, R28, R20, RZ, 0xfc, !PT ;  /* 0x000000141c107212 */ /* 0x002fe400078efcff */
[----:B------:R-:W-:-:S04]  /*0d30*/  LEA.HI R20, R10, R10, RZ, 0x6 ;  /* 0x0000000a0a147211 */ /* 0x000fc800078f30ff */
[----:B------:R-:W-:Y:S01]  /*0d40*/  LOP3.LUT R20, R20, 0xffffffc0, RZ, 0xc0, !PT ;  /* 0xffffffc014147812 */ /* 0x000fe200078ec0ff */
[----:B------:R-:W-:-:S04]  /*0d50*/  IMAD.WIDE R18, R21, 0x4, R14 ;  /* 0x0000000415127825 */ /* 0x000fc800078e020e */
[----:B------:R-:W-:Y:S02]  /*0d60*/  IMAD.IADD R17, R10, 0x1, -R20 ;  /* 0x000000010a117824 */ /* 0x000fe400078e0a14 */
[----:B------:R-:W-:Y:S01]  /*0d70*/  IMAD.WIDE R20, R21, 0x4, R12 ;  /* 0x0000000415147825 */ /* 0x000fe200078e020c */
[----:B------:R1:W5:Y:S04]  /*0d80*/  LDG.E.EL R10, desc[UR6][R18.64] ;  /* 0x00000006120a7981 */ /* 0x000368000c2e1900 */
[----:B------:R1:W5:Y:S01]  /*0d90*/  LDG.E.EL R28, desc[UR6][R20.64] ;  /* 0x00000006141c7981 */ /* 0x000362000c2e1900 */
[----:B------:R-:W-:-:S04]  /*0da0*/  LOP3.LUT R2, R2, 0xfffc0000, RZ, 0xc0, !PT ;  /* 0xfffc000002027812 */ /* 0x000fc800078ec0ff */
[----:B------:R-:W-:Y:S01]  /*0db0*/  IADD3 R2, R17, R16, R2 ;  /* 0x0000001011027210 */ /* 0x000fe20007ffe002 */
[----:B------:R-:W-:-:S04]  /*0dc0*/  IMAD.WIDE R16, R22, 0x4, R14 ;  /* 0x0000000416107825 */ /* 0x000fc800078e020e */
[----:B-1----:R-:W-:Y:S02]  /*0dd0*/  IMAD.WIDE R18, R22, 0x4, R12 ;  /* 0x0000000416127825 */ /* 0x002fe400078e020c */
[----:B------:R-:W5:Y:S02]  /*0de0*/  LDG.E.EL R16, desc[UR6][R16.64] ;  /* 0x0000000610107981 */ /* 0x000f64000c2e1900 */
[C---:B0-----:R-:W-:Y:S02]  /*0df0*/  IMAD.WIDE R20, R23.reuse, 0x4, R14 ;  /* 0x0000000417147825 */ /* 0x041fe400078e020e */
[----:B------:R-:W5:Y:S02]  /*0e00*/  LDG.E.EL R19, desc[UR6][R18.64] ;  /* 0x0000000612137981 */ /* 0x000f64000c2e1900 */
[----:B------:R-:W-:Y:S02]  /*0e10*/  IMAD.WIDE R22, R23, 0x4, R12 ;  /* 0x0000000417167825 */ /* 0x000fe400078e020c */
[----:B------:R0:W5:Y:S04]  /*0e20*/  LDG.E.EL R17, desc[UR6][R20.64] ;  /* 0x0000000614117981 */ /* 0x000168000c2e1900 */
[----:B------:R1:W5:Y:S01]  /*0e30*/  LDG.E.EL R18, desc[UR6][R22.64] ;  /* 0x0000000616127981 */ /* 0x000362000c2e1900 */
[----:B0-----:R-:W-:-:S04]  /*0e40*/  IMAD.WIDE R20, R29, 0x4, R14 ;  /* 0x000000041d147825 */ /* 0x001fc800078e020e */
[----:B-1----:R-:W-:Y:S02]  /*0e50*/  IMAD.WIDE R22, R29, 0x4, R12 ;  /* 0x000000041d167825 */ /* 0x002fe400078e020c */
[----:B------:R-:W5:Y:S04]  /*0e60*/  LDG.E.EL R20, desc[UR6][R20.64] ;  /* 0x0000000614147981 */ /* 0x000f68000c2e1900 */
[----:B------:R0:W5:Y:S02]  /*0e70*/  LDG.E.EL R29, desc[UR6][R22.64] ;  /* 0x00000006161d7981 */ /* 0x000164000c2e1900 */
[----:B0-----:R-:W-:-:S04]  /*0e80*/  IMAD.WIDE R22, R2, 0x4, R14 ;  /* 0x0000000402167825 */ /* 0x001fc800078e020e */
[----:B---3--:R-:W-:Y:S01]  /*0e90*/  FADD R4, R25, -R4 ;  /* 0x8000000419047221 */ /* 0x008fe20000000000 */
[----:B--2---:R-:W-:Y:S01]  /*0ea0*/  FADD R21, R24, -R9 ;  /* 0x8000000918157221 */ /* 0x004fe20000000000 */
[----:B------:R-:W-:-:S05]  /*0eb0*/  IMAD.WIDE R24, R11, 0x4, R14 ;  /* 0x000000040b187825 */ /* 0x000fca00078e020e */
[----:B------:R0:W2:Y:S02]  /*0ec0*/  LDG.E.EL R9, desc[UR6][R24.64] ;  /* 0x0000000618097981 */ /* 0x0000a4000c2e1900 */
[----:B0-----:R-:W-:-:S05]  /*0ed0*/  IMAD.WIDE R24, R11, 0x4, R12 ;  /* 0x000000040b187825 */ /* 0x001fca00078e020c */
[----:B------:R-:W2:Y:S01]  /*0ee0*/  LDG.E.EL R11, desc[UR6][R24.64] ;  /* 0x00000006180b7981 */ /* 0x000ea2000c2e1900 */
[----:B------:R-:W-:-:S03]  /*0ef0*/  FADD R4, |R4|, |R21| ;  /* 0x4000001504047221 */ /* 0x000fc60000000200 */
[----:B------:R0:W3:Y:S02]  /*0f00*/  LDG.E.EL R21, desc[UR6][R22.64] ;  /* 0x0000000616157981 */ /* 0x0000e4000c2e1900 */
[----:B0-----:R-:W-:-:S05]  /*0f10*/  IMAD.WIDE R22, R2, 0x4, R12 ;  /* 0x0000000402167825 */ /* 0x001fca00078e020c */
[----:B------:R4:W3:Y:S02]  /*0f20*/  LDG.E.EL R2, desc[UR6][R22.64] ;  /* 0x0000000616027981 */ /* 0x0008e4000c2e1900 */
[----:B----4-:R-:W-:Y:S01]  /*0f30*/  FADD R23, R27, -R6 ;  /* 0x800000061b177221 */ /* 0x010fe20000000000 */
[----:B------:R-:W-:-:S04]  /*0f40*/  LOP3.LUT R6, R7, 0x48, RZ, 0xfc, !PT ;  /* 0x0000004807067812 */ /* 0x000fc800078efcff */
[----:B------:R-:W-:Y:S01]  /*0f50*/  LEA.HI R27, R26, R6, RZ, 0x6 ;  /* 0x000000061a1b7211 */ /* 0x000fe200078f30ff */
[----:B------:R-:W-:-:S03]  /*0f60*/  IMAD R6, R8, 0x2000, R6 ;  /* 0x0000200008067824 */ /* 0x000fc600078e0206 */
[----:B------:R-:W-:Y:S01]  /*0f70*/  SHF.R.S32.HI R24, RZ, 0x6, R27 ;  /* 0x00000006ff187819 */ /* 0x000fe2000001141b */
[----:B------:R-:W-:Y:S01]  /*0f80*/  FADD R27, |R23|, R4 ;  /* 0x00000004171b7221 */ /* 0x000fe20000000200 */
[----:B------:R-:W-:Y:S02]  /*0f90*/  SHF.R.S32.HI R23, RZ, 0x1f, R6 ;  /* 0x0000001fff177819 */ /* 0x000fe40000011406 */
[----:B------:R-:W-:Y:S02]  /*0fa0*/  LEA.HI R4, R24, R24, RZ, 0x6 ;  /* 0x0000001818047211 */ /* 0x000fe400078f30ff */
[----:B------:R-:W-:Y:S02]  /*0fb0*/  LEA.HI R23, R23, R6, RZ, 0x12 ;  /* 0x0000000617177211 */ /* 0x000fe400078f90ff */
[----:B------:R-:W-:Y:S02]  /*0fc0*/  LOP3.LUT R25, R4, 0xfffc0, RZ, 0xc0, !PT ;  /* 0x000fffc004197812 */ /* 0x000fe400078ec0ff */
[----:B------:R-:W-:-:S02]  /*0fd0*/  LOP3.LUT R22, R23, 0xfffc0000, RZ, 0xc0, !PT ;  /* 0xfffc000017167812 */ /* 0x000fc400078ec0ff */
[----:B------:R-:W-:Y:S01]  /*0fe0*/  SHF.R.S32.HI R23, RZ, 0x1f, R6 ;  /* 0x0000001fff177819 */ /* 0x000fe20000011406 */
[----:B------:R-:W-:Y:S02]  /*0ff0*/  IMAD.IADD R25, R24, 0x1, -R25 ;  /* 0x0000000118197824 */ /* 0x000fe400078e0a19 */
[----:B------:R-:W-:Y:S01]  /*1000*/  IMAD.SHL.U32 R4, R3, 0x40, RZ ;  /* 0x0000004003047824 */ /* 0x000fe200078e00ff */
[----:B------:R-:W-:Y:S01]  /*1010*/  LEA.HI R6, R23, R6, RZ, 0xc ;  /* 0x0000000617067211 */ /* 0x000fe200078f60ff */
[----:B------:R-:W-:-:S03]  /*1020*/  IMAD.SHL.U32 R25, R25, 0x1000, RZ ;  /* 0x0000100019197824 */ /* 0x000fc600078e00ff */
[----:B------:R-:W-:Y:S02]  /*1030*/  SHF.R.S32.HI R23, RZ, 0xc, R6 ;  /* 0x0000000cff177819 */ /* 0x000fe40000011406 */
[----:B------:R-:W-:Y:S02]  /*1040*/  LOP3.LUT R25, R4, R25, RZ, 0xfc, !PT ;  /* 0x0000001904197212 */ /* 0x000fe400078efcff */
[----:B------:R-:W-:-:S03]  /*1050*/  LEA.HI R6, R23, R23, RZ, 0x6 ;  /* 0x0000001717067211 */ /* 0x000fc600078f30ff */
[----:B------:R-:W-:Y:S01]  /*1060*/  IMAD.IADD R22, R22, 0x1, R25 ;  /* 0x0000000116167824 */ /* 0x000fe200078e0219 */
[----:B------:R-:W-:Y:S01]  /*1070*/  LOP3.LUT R6, R6, 0xffffffc0, RZ, 0xc0, !PT ;  /* 0xffffffc006067812 */ /* 0x000fe200078ec0ff */
[----:B-----5:R-:W-:-:S03]  /*1080*/  FADD R10, R10, -R28 ;  /* 0x8000001c0a0a7221 */ /* 0x020fc60000000000 */
[----:B------:R-:W-:Y:S02]  /*1090*/  IADD3 R6, R22, R23, -R6 ;  /* 0x0000001716067210 */ /* 0x000fe40007ffe806 */
[----:B------:R-:W-:Y:S01]  /*10a0*/  LOP3.LUT R23, R7, 0x50, RZ, 0xfc, !PT ;  /* 0x0000005007177812 */ /* 0x000fe200078efcff */
[----:B------:R-:W-:-:S03]  /*10b0*/  FADD R22, |R10|, R27 ;  /* 0x0000001b0a167221 */ /* 0x000fc60000000200 */
[----:B------:R-:W-:-:S04]  /*10c0*/  LEA.HI R10, R26, R23, RZ, 0x6 ;  /* 0x000000171a0a7211 */ /* 0x000fc800078f30ff */
[----:B------:R-:W-:-:S04]  /*10d0*/  SHF.R.S32.HI R24, RZ, 0x6, R10 ;  /* 0x00000006ff187819 */ /* 0x000fc8000001140a */
[----:B------:R-:W-:-:S04]  /*10e0*/  LEA.HI R10, R24, R24, RZ, 0x6 ;  /* 0x00000018180a7211 */ /* 0x000fc800078f30ff */
[----:B------:R-:W-:Y:S01]  /*10f0*/  LOP3.LUT R25, R10, 0xfffc0, RZ, 0xc0, !PT ;  /* 0x000fffc00a197812 */ /* 0x000fe200078ec0ff */
[----:B------:R-:W-:-:S04]  /*1100*/  IMAD R10, R8, 0x2000, R23 ;  /* 0x00002000080a7824 */ /* 0x000fc800078e0217 */
[----:B------:R-:W-:-:S04]  /*1110*/  IMAD.IADD R25, R24, 0x1, -R25 ;  /* 0x0000000118197824 */ /* 0x000fc800078e0a19 */
[----:B------:R-:W-:Y:S01]  /*1120*/  IMAD.SHL.U32 R25, R25, 0x1000, RZ ;  /* 0x0000100019197824 */ /* 0x000fe200078e00ff */
[----:B------:R-:W-:-:S04]  /*1130*/  SHF.R.S32.HI R23, RZ, 0x1f, R10 ;  /* 0x0000001fff177819 */ /* 0x000fc8000001140a */
[----:B------:R-:W-:Y:S02]  /*1140*/  LOP3.LUT R24, R4, R25, RZ, 0xfc, !PT ;  /* 0x0000001904187212 */ /* 0x000fe400078efcff */
[----:B------:R-:W-:Y:S02]  /*1150*/  SHF.R.S32.HI R25, RZ, 0x1f, R10 ;  /* 0x0000001fff197819 */ /* 0x000fe4000001140a */
[-C--:B------:R-:W-:Y:S02]  /*1160*/  LEA.HI R23, R23, R10.reuse, RZ, 0x12 ;  /* 0x0000000a17177211 */ /* 0x080fe400078f90ff */
[----:B------:R-:W-:Y:S02]  /*1170*/  LEA.HI R10, R25, R10, RZ, 0xc ;  /* 0x0000000a190a7211 */ /* 0x000fe400078f60ff */
[----:B------:R-:W-:Y:S02]  /*1180*/  LOP3.LUT R23, R23, 0xfffc0000, RZ, 0xc0, !PT ;  /* 0xfffc000017177812 */ /* 0x000fe400078ec0ff */
[----:B------:R-:W-:-:S03]  /*1190*/  SHF.R.S32.HI R10, RZ, 0xc, R10 ;  /* 0x0000000cff0a7819 */ /* 0x000fc6000001140a */
[----:B------:R-:W-:Y:S01]  /*11a0*/  IMAD.IADD R23, R23, 0x1, R24 ;  /* 0x0000000117177824 */ /* 0x000fe200078e0218 */
[----:B------:R-:W-:Y:S02]  /*11b0*/  LEA.HI R24, R10, R10, RZ, 0x6 ;  /* 0x0000000a0a187211 */ /* 0x000fe400078f30ff */
[----:B------:R-:W-:Y:S02]  /*11c0*/  LOP3.LUT R25, R7, 0x58, RZ, 0xfc, !PT ;  /* 0x0000005807197812 */ /* 0x000fe400078efcff */
[----:B------:R-:W-:-:S04]  /*11d0*/  LOP3.LUT R24, R24, 0xffffffc0, RZ, 0xc0, !PT ;  /* 0xffffffc018187812 */ /* 0x000fc800078ec0ff */
[----:B------:R-:W-:Y:S02]  /*11e0*/  IADD3 R23, R23, R10, -R24 ;  /* 0x0000000a17177210 */ /* 0x000fe40007ffe818 */
[----:B------:R-:W-:Y:S01]  /*11f0*/  LEA.HI R10, R26, R25, RZ, 0x6 ;  /* 0x000000191a0a7211 */ /* 0x000fe200078f30ff */
[----:B------:R-:W-:-:S03]  /*1200*/  FADD R27, R16, -R19 ;  /* 0x80000013101b7221 */ /* 0x000fc60000000000 */
[----:B------:R-:W-:Y:S01]  /*1210*/  SHF.R.S32.HI R10, RZ, 0x6, R10 ;  /* 0x00000006ff0a7819 */ /* 0x000fe2000001140a */
[----:B------:R-:W-:-:S03]  /*1220*/  IMAD R25, R8, 0x2000, R25 ;  /* 0x0000200008197824 */ /* 0x000fc600078e0219 */
[----:B------:R-:W-:Y:S01]  /*1230*/  LEA.HI R16, R10, R10, RZ, 0x6 ;  /* 0x0000000a0a107211 */ /* 0x000fe200078f30ff */
[----:B------:R-:W-:Y:S01]  /*1240*/  FADD R22, |R27|, R22 ;  /* 0x000000161b167221 */ /* 0x000fe20000000200 */
[----:B------:R-:W-:Y:S02]  /*1250*/  FADD R27, R17, -R18 ;  /* 0x80000012111b7221 */ /* 0x000fe40000000000 */
[----:B------:R-:W-:Y:S02]  /*1260*/  LOP3.LUT R19, R16, 0xfffc0, RZ, 0xc0, !PT ;  /* 0x000fffc010137812 */ /* 0x000fe400078ec0ff */
[----:B------:R-:W-:-:S03]  /*1270*/  SHF.R.S32.HI R18, RZ, 0x1f, R25 ;  /* 0x0000001fff127819 */ /* 0x000fc60000011419 */
[----:B------:R-:W-:Y:S01]  /*1280*/  IMAD.IADD R10, R10, 0x1, -R19 ;  /* 0x000000010a0a7824 */ /* 0x000fe200078e0a13 */
[CC--:B------:R-:W-:Y:S02]  /*1290*/  LEA.HI R24, R18.reuse, R25.reuse, RZ, 0x12 ;  /* 0x0000001912187211 */ /* 0x0c0fe400078f90ff */
[----:B------:R-:W-:Y:S01]  /*12a0*/  LEA.HI R25, R18, R25, RZ, 0xc ;  /* 0x0000001912197211 */ /* 0x000fe200078f60ff */
[----:B------:R-:W-:Y:S01]  /*12b0*/  IMAD.SHL.U32 R10, R10, 0x1000, RZ ;  /* 0x000010000a0a7824 */ /* 0x000fe200078e00ff */
[----:B------:R-:W-:Y:S02]  /*12c0*/  LOP3.LUT R24, R24, 0xfffc0000, RZ, 0xc0, !PT ;  /* 0xfffc000018187812 */ /* 0x000fe400078ec0ff */
[----:B------:R-:W-:Y:S01]  /*12d0*/  SHF.R.S32.HI R25, RZ, 0xc, R25 ;  /* 0x0000000cff197819 */ /* 0x000fe20000011419 */
[----:B------:R-:W-:Y:S01]  /*12e0*/  FADD R29, R20, -R29 ;  /* 0x8000001d141d7221 */ /* 0x000fe20000000000 */
[----:B------:R-:W-:Y:S02]  /*12f0*/  LOP3.LUT R10, R4, R10, RZ, 0xfc, !PT ;  /* 0x0000000a040a7212 */ /* 0x000fe400078efcff */
[----:B------:R-:W-:Y:S01]  /*1300*/  LEA.HI R20, R25, R25, RZ, 0x6 ;  /* 0x0000001919147211 */ /* 0x000fe200078f30ff */
[----:B------:R-:W-:-:S02]  /*1310*/  FADD R22, |R27|, R22 ;  /* 0x000000161b167221 */ /* 0x000fc40000000200 */
[----:B------:R-:W-:Y:S01]  /*1320*/  IMAD.IADD R10, R24, 0x1, R10 ;  /* 0x00000001180a7824 */ /* 0x000fe200078e020a */
[----:B------:R-:W-:Y:S02]  /*1330*/  LOP3.LUT R20, R20, 0xffffffc0, RZ, 0xc0, !PT ;  /* 0xffffffc014147812 */ /* 0x000fe400078ec0ff */
[----:B------:R-:W-:Y:S02]  /*1340*/  LOP3.LUT R27, R7, 0x60, RZ, 0xfc, !PT ;  /* 0x00000060071b7812 */ /* 0x000fe400078efcff */
[----:B------:R-:W-:Y:S02]  /*1350*/  IADD3 R25, R10, R25, -R20 ;  /* 0x000000190a197210 */ /* 0x000fe40007ffe814 */
[----:B------:R-:W-:-:S04]  /*1360*/  LEA.HI R10, R26, R27, RZ, 0x6 ;  /* 0x0000001b1a0a7211 */ /* 0x000fc800078f30ff */
[----:B------:R-:W-:Y:S01]  /*1370*/  SHF.R.S32.HI R10, RZ, 0x6, R10 ;  /* 0x00000006ff0a7819 */ /* 0x000fe2000001140a */
[----:B------:R-:W-:-:S03]  /*1380*/  IMAD R27, R8, 0x2000, R27 ;  /* 0x00002000081b7824 */ /* 0x000fc600078e021b */
[----:B------:R-:W-:-:S04]  /*1390*/  LEA.HI R20, R10, R10, RZ, 0x6 ;  /* 0x0000000a0a147211 */ /* 0x000fc800078f30ff */
[----:B------:R-:W-:Y:S02]  /*13a0*/  LOP3.LUT R20, R20, 0xfffc0, RZ, 0xc0, !PT ;  /* 0x000fffc014147812 */ /* 0x000fe400078ec0ff */
[----:B------:R-:W-:-:S03]  /*13b0*/  SHF.R.S32.HI R24, RZ, 0x1f, R27 ;  /* 0x0000001fff187819 */ /* 0x000fc6000001141b */
[----:B------:R-:W-:Y:S01]  /*13c0*/  IMAD.IADD R10, R10, 0x1, -R20 ;  /* 0x000000010a0a7824 */ /* 0x000fe200078e0a14 */
[CC--:B------:R-:W-:Y:S02]  /*13d0*/  LEA.HI R28, R24.reuse, R27.reuse, RZ, 0x12 ;  /* 0x0000001b181c7211 */ /* 0x0c0fe400078f90ff */
[----:B------:R-:W-:Y:S01]  /*13e0*/  LEA.HI R24, R24, R27, RZ, 0xc ;  /* 0x0000001b18187211 */ /* 0x000fe200078f60ff */
[----:B------:R-:W-:Y:S02]  /*13f0*/  IMAD.SHL.U32 R27, R10, 0x1000, RZ ;  /* 0x000010000a1b7824 */ /* 0x000fe400078e00ff */
[----:B------:R-:W-:Y:S01]  /*1400*/  VIADD R19, R6, 0x200 ;  /* 0x0000020006137836 */ /* 0x000fe20000000000 */
[----:B------:R-:W-:Y:S02]  /*1410*/  SHF.R.S32.HI R24, RZ, 0xc, R24 ;  /* 0x0000000cff187819 */ /* 0x000fe40000011418 */
[----:B------:R-:W-:Y:S01]  /*1420*/  LOP3.LUT R28, R28, 0xfffc0000, RZ, 0xc0, !PT ;  /* 0xfffc00001c1c7812 */ /* 0x000fe200078ec0ff */
[----:B------:R-:W-:Y:S01]  /*1430*/  IMAD.WIDE R16, R19, 0x4, R14 ;  /* 0x0000000413107825 */ /* 0x000fe200078e020e */
[----:B------:R-:W-:-:S02]  /*1440*/  LOP3.LUT R27, R4, R27, RZ, 0xfc, !PT ;  /* 0x0000001b041b7212 */ /* 0x000fc400078efcff */
[-C--:B------:R-:W-:Y:S01]  /*1450*/  LEA.HI R10, R24, R24.reuse, RZ, 0x6 ;  /* 0x00000018180a7211 */ /* 0x080fe200078f30ff */
[----:B------:R-:W-:Y:S01]  /*1460*/  VIADD R23, R23, 0x400 ;  /* 0x0000040017177836 */ /* 0x000fe20000000000 */
[----:B------:R0:W4:Y:S01]  /*1470*/  LDG.E.EL R6, desc[UR6][R16.64] ;  /* 0x0000000610067981 */ /* 0x000122000c2e1900 */
[----:B------:R-:W-:Y:S02]  /*1480*/  IMAD.IADD R28, R28, 0x1, R27 ;  /* 0x000000011c1c7824 */ /* 0x000fe400078e021b */
[----:B------:R-:W-:Y:S01]  /*1490*/  FADD R22, |R29|, R22 ;  /* 0x000000161d167221 */ /* 0x000fe20000000200 */
[----:B------:R-:W-:Y:S02]  /*14a0*/  LOP3.LUT R27, R10, 0xffffffc0, RZ, 0xc0, !PT ;  /* 0xffffffc00a1b7812 */ /* 0x000fe400078ec0ff */
[----:B------:R-:W-:Y:S01]  /*14b0*/  LOP3.LUT R29, R7, 0x68, RZ, 0xfc, !PT ;  /* 0x00000068071d7812 */ /* 0x000fe200078efcff */
[----:B------:R-:W-:Y:S01]  /*14c0*/  VIADD R25, R25, 0x600 ;  /* 0x0000060019197836 */ /* 0x000fe20000000000 */
[----:B------:R-:W-:Y:S01]  /*14d0*/  IADD3 R27, R28, R24, -R27 ;  /* 0x000000181c1b7210 */ /* 0x000fe20007ffe81b */
[----:B0-----:R-:W-:Y:S01]  /*14e0*/  IMAD.WIDE R16, R23, 0x4, R14 ;  /* 0x0000000417107825 */ /* 0x001fe200078e020e */
[----:B------:R-:W-:-:S04]  /*14f0*/  LEA.HI R24, R26, R29, RZ, 0x6 ;  /* 0x0000001d1a187211 */ /* 0x000fc800078f30ff */
[----:B------:R0:W5:Y:S01]  /*1500*/  LDG.E.EL R18, desc[UR6][R16.64] ;  /* 0x0000000610127981 */ /* 0x000162000c2e1900 */
[----:B------:R-:W-:Y:S01]  /*1510*/  VIADD R27, R27, 0x800 ;  /* 0x000008001b1b7836 */ /* 0x000fe20000000000 */
[----:B------:R-:W-:Y:S01]  /*1520*/  SHF.R.S32.HI R24, RZ, 0x6, R24 ;  /* 0x00000006ff187819 */ /* 0x000fe20000011418 */
[----:B0-----:R-:W-:-:S05]  /*1530*/  IMAD.WIDE R16, R25, 0x4, R14 ;  /* 0x0000000419107825 */ /* 0x001fca00078e020e */
[----:B------:R0:W4:Y:S02]  /*1540*/  LDG.E.EL R20, desc[UR6][R16.64] ;  /* 0x0000000610147981 */ /* 0x000124000c2e1900 */
[----:B0-----:R-:W-:Y:S01]  /*1550*/  LEA.HI R16, R24, R24, RZ, 0x6 ;  /* 0x0000001818107211 */ /* 0x001fe200078f30ff */
[----:B--2---:R-:W-:Y:S01]  /*1560*/  FADD R9, R9, -R11 ;  /* 0x8000000b09097221 */ /* 0x004fe20000000000 */
[----:B------:R-:W-:-:S04]  /*1570*/  IMAD.WIDE R10, R27, 0x4, R14 ;  /* 0x000000041b0a7825 */ /* 0x000fc800078e020e */
[----:B------:R-:W-:Y:S01]  /*1580*/  FADD R9, |R9|, R22 ;  /* 0x0000001609097221 */ /* 0x000fe20000000200 */
[----:B------:R-:W-:Y:S01]  /*1590*/  LOP3.LUT R22, R16, 0xfffc0, RZ, 0xc0, !PT ;  /* 0x000fffc010167812 */ /* 0x000fe200078ec0ff */
[----:B------:R-:W-:Y:S01]  /*15a0*/  IMAD.WIDE R16, R19, 0x4, R12 ;  /* 0x0000000413107825 */ /* 0x000fe200078e020c */
[----:B------:R0:W2:Y:S03]  /*15b0*/  LDG.E.EL R10, desc[UR6][R10.64] ;  /* 0x000000060a0a7981 */ /* 0x0000a6000c2e1900 */
[----:B------:R-:W-:Y:S02]  /*15c0*/  IMAD.IADD R19, R24, 0x1, -R22 ;  /* 0x0000000118137824 */ /* 0x000fe400078e0a16 */
[----:B------:R-:W-:Y:S01]  /*15d0*/  IMAD.WIDE R24, R25, 0x4, R12 ;  /* 0x0000000419187825 */ /* 0x000fe200078e020c */
[----:B------:R1:W4:Y:S03]  /*15e0*/  LDG.E.EL R17, desc[UR6][R16.64] ;  /* 0x0000000610117981 */ /* 0x000326000c2e1900 */
[----:B0-----:R-:W-:Y:S01]  /*15f0*/  IMAD R11, R8, 0x2000, R29 ;  /* 0x00002000080b7824 */ /* 0x001fe200078e021d */
[----:B------:R0:W2:Y:S01]  /*1600*/  LDG.E.EL R28, desc[UR6][R24.64] ;  /* 0x00000006181c7981 */ /* 0x0000a2000c2e1900 */
[----:B------:R-:W-:-:S03]  /*1610*/  IMAD.WIDE R22, R23, 0x4, R12 ;  /* 0x0000000417167825 */ /* 0x000fc600078e020c */
[----:B-1----:R-:W-:Y:S02]  /*1620*/  SHF.R.S32.HI R16, RZ, 0x1f, R11 ;  /* 0x0000001fff107819 */ /* 0x002fe4000001140b */
[----:B------:R1:W5:Y:S01]  /*1630*/  LDG.E.EL R29, desc[UR6][R22.64] ;  /* 0x00000006161d7981 */ /* 0x000362000c2e1900 */
[----:B------:R-:W-:Y:S01]  /*1640*/  IMAD.SHL.U32 R19, R19, 0x1000, RZ ;  /* 0x0000100013137824 */ /* 0x000fe200078e00ff */
[----:B0-----:R-:W-:-:S04]  /*1650*/  LEA.HI R25, R16, R11, RZ, 0xc ;  /* 0x0000000b10197211 */ /* 0x001fc800078f60ff */
[----:B------:R-:W-:Y:S02]  /*1660*/  SHF.R.S32.HI R25, RZ, 0xc, R25 ;  /* 0x0000000cff197819 */ /* 0x000fe40000011419 */
[----:B-1----:R-:W-:Y:S02]  /*1670*/  LEA.HI R22, R16, R11, RZ, 0x12 ;  /* 0x0000000b10167211 */ /* 0x002fe400078f90ff */
[----:B------:R-:W-:Y:S02]  /*1680*/  LOP3.LUT R16, R4, R19, RZ, 0xfc, !PT ;  /* 0x0000001304107212 */ /* 0x000fe400078efcff */
[----:B------:R-:W-:Y:S02]  /*1690*/  LOP3.LUT R11, R22, 0xfffc0000, RZ, 0xc0, !PT ;  /* 0xfffc0000160b7812 */ /* 0x000fe400078ec0ff */
[----:B------:R-:W-:Y:S01]  /*16a0*/  LEA.HI R19, R25, R25, RZ, 0x6 ;  /* 0x0000001919137211 */ /* 0x000fe200078f30ff */
[----:B---3--:R-:W-:Y:S02]  /*16b0*/  FADD R2, R21, -R2 ;  /* 0x8000000215027221 */ /* 0x008fe40000000000 */
[----:B------:R-:W-:Y:S01]  /*16c0*/  IMAD.IADD R16, R11, 0x1, R16 ;  /* 0x000000010b107824 */ /* 0x000fe200078e0210 */
[----:B------:R-:W-:-:S02]  /*16d0*/  LOP3.LUT R21, R19, 0xffffffc0, RZ, 0xc0, !PT ;  /* 0xffffffc013157812 */ /* 0x000fc400078ec0ff */
[----:B------:R-:W-:Y:S02]  /*16e0*/  LOP3.LUT R19, R7, 0x70, RZ, 0xfc, !PT ;  /* 0x0000007007137812 */ /* 0x000fe400078efcff */
[----:B------:R-:W-:Y:S02]  /*16f0*/  IADD3 R25, R16, R25, -R21 ;  /* 0x0000001910197210 */ /* 0x000fe40007ffe815 */
[----:B------:R-:W-:-:S04]  /*1700*/  LEA.HI R21, R26, R19, RZ, 0x6 ;  /* 0x000000131a157211 */ /* 0x000fc800078f30ff */
[----:B------:R-:W-:Y:S01]  /*1710*/  SHF.R.S32.HI R21, RZ, 0x6, R21 ;  /* 0x00000006ff157819 */ /* 0x000fe20000011415 */
[----:B------:R-:W-:-:S03]  /*1720*/  IMAD.WIDE R22, R27, 0x4, R12 ;  /* 0x000000041b167825 */ /* 0x000fc600078e020c */
[----:B------:R-:W-:Y:S01]  /*1730*/  LEA.HI R24, R21, R21, RZ, 0x6 ;  /* 0x0000001515187211 */ /* 0x000fe200078f30ff */
[----:B------:R-:W-:Y:S01]  /*1740*/  VIADD R25, R25, 0xa00 ;  /* 0x00000a0019197836 */ /* 0x000fe20000000000 */
[----:B------:R0:W3:Y:S01]  /*1750*/  LDG.E.EL R11, desc[UR6][R22.64] ;  /* 0x00000006160b7981 */ /* 0x0000e2000c2e1900 */
[----:B------:R-:W-:Y:S01]  /*1760*/  IMAD R16, R8, 0x2000, R19 ;  /* 0x0000200008107824 */ /* 0x000fe200078e0213 */
[----:B------:R-:W-:Y:S02]  /*1770*/  LOP3.LUT R24, R24, 0xfffc0, RZ, 0xc0, !PT ;  /* 0x000fffc018187812 */ /* 0x000fe400078ec0ff */
[----:B------:R-:W-:Y:S02]  /*1780*/  LOP3.LUT R7, R7, 0x78, RZ, 0xfc, !PT ;  /* 0x0000007807077812 */ /* 0x000fe400078efcff */
[----:B------:R-:W-:Y:S01]  /*1790*/  SHF.R.S32.HI R27, RZ, 0x1f, R16 ;  /* 0x0000001fff1b7819 */ /* 0x000fe20000011410 */
[----:B------:R-:W-:Y:S02]  /*17a0*/  IMAD.IADD R21, R21, 0x1, -R24 ;  /* 0x0000000115157824 */ /* 0x000fe400078e0a18 */
[----:B0-----:R-:W-:Y:S01]  /*17b0*/  IMAD.WIDE R22, R25, 0x4, R14 ;  /* 0x0000000419167825 */ /* 0x001fe200078e020e */
[----:B------:R-:W-:-:S03]  /*17c0*/  LEA.HI R26, R26, R7, RZ, 0x6 ;  /* 0x000000071a1a7211 */ /* 0x000fc600078f30ff */
[----:B------:R-:W-:Y:S02]  /*17d0*/  IMAD R19, R8, 0x2000, R7 ;  /* 0x0000200008137824 */ /* 0x000fe400078e0207 */
[----:B------:R0:W3:Y:S01]  /*17e0*/  LDG.E.EL R7, desc[UR6][R22.64] ;  /* 0x0000000616077981 */ /* 0x0000e2000c2e1900 */
[----:B------:R-:W-:-:S05]  /*17f0*/  IMAD.SHL.U32 R21, R21, 0x1000, RZ ;  /* 0x0000100015157824 */ /* 0x000fca00078e00ff */
[----:B------:R-:W-:Y:S02]  /*1800*/  LOP3.LUT R21, R4, R21, RZ, 0xfc, !PT ;  /* 0x0000001504157212 */ /* 0x000fe400078efcff */
[CC--:B0-----:R-:W-:Y:S02]  /*1810*/  LEA.HI R22, R27.reuse, R16.reuse, RZ, 0x12 ;  /* 0x000000101b167211 */ /* 0x0c1fe400078f90ff */
[----:B------:R-:W-:Y:S02]  /*1820*/  LEA.HI R27, R27, R16, RZ, 0xc ;  /* 0x000000101b1b7211 */ /* 0x000fe400078f60ff */
[----:B------:R-:W-:Y:S02]  /*1830*/  LOP3.LUT R16, R22, 0xfffc0000, RZ, 0xc0, !PT ;  /* 0xfffc000016107812 */ /* 0x000fe400078ec0ff */
[----:B------:R-:W-:-:S03]  /*1840*/  SHF.R.S32.HI R27, RZ, 0xc, R27 ;  /* 0x0000000cff1b7819 */ /* 0x000fc6000001141b */
[----:B------:R-:W-:Y:S01]  /*1850*/  IMAD.IADD R21, R16, 0x1, R21 ;  /* 0x0000000110157824 */ /* 0x000fe200078e0215 */
[----:B------:R-:W-:Y:S02]  /*1860*/  LEA.HI R16, R27, R27, RZ, 0x6 ;  /* 0x0000001b1b107211 */ /* 0x000fe400078f30ff */
[----:B------:R-:W-:Y:S02]  /*1870*/  SHF.R.S32.HI R26, RZ, 0x6, R26 ;  /* 0x00000006ff1a7819 */ /* 0x000fe4000001141a */
[----:B------:R-:W-:-:S04]  /*1880*/  LOP3.LUT R16, R16, 0xffffffc0, RZ, 0xc0, !PT ;  /* 0xffffffc010107812 */ /* 0x000fc800078ec0ff */
[----:B------:R-:W-:Y:S02]  /*1890*/  IADD3 R16, R21, R27, -R16 ;  /* 0x0000001b15107210 */ /* 0x000fe40007ffe810 */
[----:B------:R-:W-:-:S04]  /*18a0*/  LEA.HI R21, R26, R26, RZ, 0x6 ;  /* 0x0000001a1a157211 */ /* 0x000fc800078f30ff */
[----:B------:R-:W-:Y:S02]  /*18b0*/  LOP3.LUT R21, R21, 0xfffc0, RZ, 0xc0, !PT ;  /* 0x000fffc015157812 */ /* 0x000fe400078ec0ff */
[----:B------:R-:W-:-:S03]  /*18c0*/  SHF.R.S32.HI R22, RZ, 0x1f, R19 ;  /* 0x0000001fff167819 */ /* 0x000fc60000011413 */
[----:B------:R-:W-:Y:S01]  /*18d0*/  IMAD.IADD R21, R26, 0x1, -R21 ;  /* 0x000000011a157824 */ /* 0x000fe200078e0a15 */
[CC--:B------:R-:W-:Y:S02]  /*18e0*/  LEA.HI R23, R22.reuse, R19.reuse, RZ, 0xc ;  /* 0x0000001316177211 */ /* 0x0c0fe400078f60ff */
[----:B------:R-:W-:Y:S01]  /*18f0*/  LEA.HI R22, R22, R19, RZ, 0x12 ;  /* 0x0000001316167211 */ /* 0x000fe200078f90ff */
[----:B------:R-:W-:Y:S01]  /*1900*/  IMAD.SHL.U32 R21, R21, 0x1000, RZ ;  /* 0x0000100015157824 */ /* 0x000fe200078e00ff */
[----:B------:R-:W-:Y:S02]  /*1910*/  SHF.R.S32.HI R19, RZ, 0xc, R23 ;  /* 0x0000000cff137819 */ /* 0x000fe40000011417 */
[----:B------:R-:W-:Y:S02]  /*1920*/  LOP3.LUT R22, R22, 0xfffc0000, RZ, 0xc0, !PT ;  /* 0xfffc000016167812 */ /* 0x000fe400078ec0ff */
[----:B------:R-:W-:Y:S02]  /*1930*/  LOP3.LUT R21, R4, R21, RZ, 0xfc, !PT ;  /* 0x0000001504157212 */ /* 0x000fe400078efcff */
[----:B------:R-:W-:-:S03]  /*1940*/  LEA.HI R4, R19, R19, RZ, 0x6 ;  /* 0x0000001313047211 */ /* 0x000fc600078f30ff */
[----:B------:R-:W-:Y:S01]  /*1950*/  IMAD.IADD R21, R22, 0x1, R21 ;  /* 0x0000000116157824 */ /* 0x000fe200078e0215 */
[----:B------:R-:W-:Y:S01]  /*1960*/  LOP3.LUT R4, R4, 0xffffffc0, RZ, 0xc0, !PT ;  /* 0xffffffc004047812 */ /* 0x000fe200078ec0ff */
[----:B------:R-:W-:-:S03]  /*1970*/  IMAD.WIDE R24, R25, 0x4, R12 ;  /* 0x0000000419187825 */ /* 0x000fc600078e020c */
[----:B------:R-:W-:Y:S01]  /*1980*/  IADD3 R4, R21, R19, -R4 ;  /* 0x0000001315047210 */ /* 0x000fe20007ffe804 */
[----:B------:R-:W-:Y:S01]  /*1990*/  VIADD R23, R16, 0xc00 ;  /* 0x00000c0010177836 */ /* 0x000fe20000000000 */
[----:B------:R0:W3:Y:S03]  /*19a0*/  LDG.E.EL R8, desc[UR6][R24.64] ;  /* 0x0000000618087981 */ /* 0x0000e6000c2e1900 */
[----:B------:R-:W-:Y:S02]  /*19b0*/  VIADD R19, R4, 0xe00 ;  /* 0x00000e0004137836 */ /* 0x000fe40000000000 */
[----:B0-----:R-:W-:-:S04]  /*19c0*/  IMAD.WIDE R24, R23, 0x4, R14 ;  /* 0x0000000417187825 */ /* 0x001fc800078e020e */
[----:B------:R-:W-:Y:S02]  /*19d0*/  IMAD.WIDE R22, R23, 0x4, R12 ;  /* 0x0000000417167825 */ /* 0x000fe400078e020c */
[----:B------:R-:W3:Y:S02]  /*19e0*/  LDG.E.EL R24, desc[UR6][R24.64] ;  /* 0x0000000618187981 */ /* 0x000ee4000c2e1900 */
[C---:B------:R-:W-:Y:S02]  /*19f0*/  IMAD.WIDE R14, R19.reuse, 0x4, R14 ;  /* 0x00000004130e7825 */ /* 0x040fe400078e020e */
[----:B------:R-:W3:Y:S02]  /*1a00*/  LDG.E.EL R23, desc[UR6][R22.64] ;  /* 0x0000000616177981 */ /* 0x000ee4000c2e1900 */
[----:B------:R-:W-:Y:S02]  /*1a10*/  IMAD.WIDE R12, R19, 0x4, R12 ;  /* 0x00000004130c7825 */ /* 0x000fe400078e020c */
[----:B------:R-:W3:Y:S04]  /*1a20*/  LDG.E.EL R14, desc[UR6][R14.64] ;  /* 0x000000060e0e7981 */ /* 0x000ee8000c2e1900 */
[----:B------:R-:W3:Y:S01]  /*1a30*/  LDG.E.EL R13, desc[UR6][R12.64] ;  /* 0x000000060c0d7981 */ /* 0x000ee2000c2e1900 */
[----:B------:R-:W-:-:S02]  /*1a40*/  FADD R9, |R2|, R9 ;  /* 0x0000000902097221 */ /* 0x000fc40000000200 */
[----:B------:R-:W0:Y:S01]  /*1a50*/  S2R R2, SR_TID.X ;  /* 0x0000000000027919 */ /* 0x000e220000002100 */
[----:B------:R-:W1:Y:S01]  /*1a60*/  S2UR UR5, SR_CgaCtaId ;  /* 0x00000000000579c3 */ /* 0x000e620000008800 */
[----:B------:R-:W-:Y:S01]  /*1a70*/  UMOV UR4, 0x400 ;  /* 0x0000040000047882 */ /* 0x000fe20000000000 */
[----:B------:R-:W-:Y:S01]  /*1a80*/  IMAD.SHL.U32 R4, R3, 0x4, RZ ;  /* 0x0000000403047824 */ /* 0x000fe200078e00ff */
[----:B-1----:R-:W-:Y:S01]  /*1a90*/  UPRMT UR4, UR5, 0x654, UR4 ;  /* 0x0000065405047896 */ /* 0x002fe20008000004 */
[----:B0-----:R-:W-:Y:S01]  /*1aa0*/  ISETP.GE.AND P0, PT, R2, 0x100, PT ;  /* 0x000001000200780c */ /* 0x001fe20003f06270 */
[----:B----4-:R-:W-:-:S04]  /*1ab0*/  FADD R6, R6, -R17 ;  /* 0x8000001106067221 */ /* 0x010fc80000000000 */
[----:B------:R-:W-:Y:S01]  /*1ac0*/  FADD R9, |R6|, R9 ;  /* 0x0000000906097221 */ /* 0x000fe20000000200 */
[----:B--2---:R-:W-:Y:S01]  /*1ad0*/  FADD R20, R20, -R28 ;  /* 0x8000001c14147221 */ /* 0x004fe20000000000 */
[----:B-----5:R-:W-:-:S04]  /*1ae0*/  FADD R18, R18, -R29 ;  /* 0x8000001d12127221 */ /* 0x020fc80000000000 */
[----:B------:R-:W-:-:S04]  /*1af0*/  FADD R9, |R18|, R9 ;  /* 0x0000000912097221 */ /* 0x000fc80000000200 */
[----:B------:R-:W-:Y:S01]  /*1b00*/  FADD R9, |R20|, R9 ;  /* 0x0000000914097221 */ /* 0x000fe20000000200 */
[----:B---3--:R-:W-:-:S04]  /*1b10*/  FADD R10, R10, -R11 ;  /* 0x8000000b0a0a7221 */ /* 0x008fc80000000000 */
[----:B------:R-:W-:Y:S01]  /*1b20*/  FADD R10, |R10|, R9 ;  /* 0x000000090a0a7221 */ /* 0x000fe20000000200 */
[----:B------:R-:W-:-:S04]  /*1b30*/  FADD R7, R7, -R8 ;  /* 0x8000000807077221 */ /* 0x000fc80000000000 */
[----:B------:R-:W-:Y:S01]  /*1b40*/  FADD R10, |R7|, R10 ;  /* 0x0000000a070a7221 */ /* 0x000fe20000000200 */
[----:B------:R-:W-:-:S05]  /*1b50*/  LOP3.LUT R7, R2, 0x1f, RZ, 0xc0, !PT ;  /* 0x0000001f02077812 */ /* 0x000fca00078ec0ff */
[----:B------:R-:W-:Y:S02]  /*1b60*/  IMAD.SHL.U32 R7, R7, 0x20, RZ ;  /* 0x0000002007077824 */ /* 0x000fe400078e00ff */
[----:B------:R-:W-:-:S04]  /*1b70*/  FADD R23, R24, -R23 ;  /* 0x8000001718177221 */ /* 0x000fc80000000000 */
[----:B------:R-:W-:Y:S01]  /*1b80*/  FADD R10, |R23|, R10 ;  /* 0x0000000a170a7221 */ /* 0x000fe20000000200 */
[----:B------:R-:W-:Y:S01]  /*1b90*/  FADD R13, R14, -R13 ;  /* 0x8000000d0e0d7221 */ /* 0x000fe20000000000 */
[----:B------:R-:W-:-:S03]  /*1ba0*/  LOP3.LUT R9, R7, R4, RZ, 0xfc, !PT ;  /* 0x0000000407097212 */ /* 0x000fc600078efcff */
[----:B------:R-:W-:-:S05]  /*1bb0*/  FADD R10, |R13|, R10 ;  /* 0x0000000a0d0a7221 */ /* 0x000fca0000000200 */
[----:B------:R-:W-:Y:S01]  /*1bc0*/  STS [R9+UR4], R10 ;  /* 0x0000000a09007988 */ /* 0x000fe20008000804 */
[----:B------:R-:W-:Y:S01]  /*1bd0*/  LEA R4, R2, UR4, 0x2 ;  /* 0x0000000402047c11 */ /* 0x000fe2000f8e10ff */
[----:B------:R-:W-:Y:S06]  /*1be0*/  BAR.SYNC.DEFER_BLOCKING 0x0 ;  /* 0x0000000000007b1d */ /* 0x000fec0000010000 */
[----:B------:R-:W0:Y:S04]  /*1bf0*/  @!P0 LDS R5, [R4] ;  /* 0x0000000004058984 */ /* 0x000e280000000800 */
[----:B0-----:R-:W0:Y:S02]  /*1c00*/  SHFL.BFLY PT, R6, R5, 0x4, 0x1f ;  /* 0x0c801f0005067f89 */ /* 0x001e2400000e0000 */
[----:B0-----:R-:W-:-:S05]  /*1c10*/  FADD R6, R5, R6 ;  /* 0x0000000605067221 */ /* 0x001fca0000000000 */
[----:B------:R-:W0:Y:S01]  /*1c20*/  SHFL.BFLY PT, R11, R6, 0x2, 0x1f ;  /* 0x0c401f00060b7f89 */ /* 0x000e2200000e0000 */
[----:B------:R-:W-:Y:S01]  /*1c30*/  LOP3.LUT P0, RZ, R2, 0x7, RZ, 0xc0, !PT ;  /* 0x0000000702ff7812 */ /* 0x000fe2000780c0ff */
[----:B0-----:R-:W-:-:S05]  /*1c40*/  FADD R11, R6, R11 ;  /* 0x0000000b060b7221 */ /* 0x001fca0000000000 */
[----:B------:R-:W0:Y:S01]  /*1c50*/  SHFL.BFLY PT, R8, R11, 0x1, 0x1f ;  /* 0x0c201f000b087f89 */ /* 0x000e2200000e0000 */
[----:B------:R-:W-:Y:S02]  /*1c60*/  ISETP.LT.AND P0, PT, R2, 0x100, !P0 ;  /* 0x000001000200780c */ /* 0x000fe40004701270 */
[----:B------:R-:W-:Y:S01]  /*1c70*/  ISETP.NE.AND P1, PT, R3, RZ, PT ;  /* 0x000000ff0300720c */ /* 0x000fe20003f25270 */
[----:B0-----:R-:W-:-:S10]  /*1c80*/  FADD R3, R11, R8 ;  /* 0x000000080b037221 */ /* 0x001fd40000000000 */
[----:B------:R0:W-:Y:S01]  /*1c90*/  @P0 STS [R4], R3 ;  /* 0x0000000304000388 */ /* 0x0001e20000000800 */
[----:B------:R-:W-:Y:S06]  /*1ca0*/  BAR.SYNC.DEFER_BLOCKING 0x0 ;  /* 0x0000000000007b1d */ /* 0x000fec0000010000 */
[----:B0-----:R-:W-:Y:S05]  /*1cb0*/  @P1 EXIT ;  /* 0x000000000000194d */ /* 0x001fea0003800000 */
[----:B------:R-:W0:Y:S01]  /*1cc0*/  LDS R7, [R7+UR4] ;  /* 0x0000000407077984 */ /* 0x000e220008000800 */
[----:B------:R-:W1:Y:S02]  /*1cd0*/  LDC.64 R2, c[0x0][0x220] ;  /* 0x00008800ff027b82 */ /* 0x000e640000000a00 */
[----:B-1----:R-:W-:-:S05]  /*1ce0*/  IMAD.WIDE R2, R0, 0x4, R2 ;  /* 0x0000000400027825 */ /* 0x002fca00078e0202 */
[----:B0-----:R-:W-:Y:S01]  /*1cf0*/  STG.E desc[UR6][R2.64], R7 ;  /* 0x0000000702007986 */ /* 0x001fe2000c101906 */
[----:B------:R-:W-:Y:S05]  /*1d00*/  EXIT ;  /* 0x000000000000794d */ /* 0x000fea0003800000 */
.L_x_0:
[----:B------:R-:W-:-:S00]  /*1d10*/  BRA `(.L_x_0) ;  /* 0xfffffffc00fc7947 */ /* 0x000fc0000383ffff */
[----:B------:R-:W-:-:S00]  /*1d20*/  NOP ;  /* 0x0000000000007918 */ /* 0x000fc00000000000 */
        /* <DEDUP_REMOVED lines=13> */
.L_x_1:


//--------------------- .nv.shared.triton_per_fused_abs_mean_sub_8 --------------------------
	.section	.nv.shared.triton_per_fused_abs_mean_sub_8,"aw",@nobits
	.sectionflags	@""
	.align	16
	.zero		1024


//--------------------- .nv.constant0.triton_per_fused_abs_mean_sub_8 --------------------------
	.section	.nv.constant0.triton_per_fused_abs_mean_sub_8,"a",@progbits
	.sectionflags	@""
	.align	4
.nv.constant0.triton_per_fused_abs_mean_sub_8:
	.zero		560
